//
// Generated by NVIDIA NVVM Compiler
//
// Compiler Build ID: CL-36424714
// Cuda compilation tools, release 13.0, V13.0.88
// Based on NVVM 20.0.0
//

.version 9.0
.target sm_100
.address_size 64

	// .globl	_Z5type1iddPd
// _ZZ3dotiPdS_iS_E4temp has been demoted

.visible .entry _Z5type1iddPd(
	.param .u32 _Z5type1iddPd_param_0,
	.param .f64 _Z5type1iddPd_param_1,
	.param .f64 _Z5type1iddPd_param_2,
	.param .u64 .ptr .align 1 _Z5type1iddPd_param_3
)
{
	.reg .pred 	%p<7>;
	.reg .b32 	%r<31>;
	.reg .b64 	%rd<11>;
	.reg .b64 	%fd<16>;

	ld.param.u32 	%r12, [_Z5type1iddPd_param_0];
	ld.param.f64 	%fd2, [_Z5type1iddPd_param_1];
	ld.param.f64 	%fd3, [_Z5type1iddPd_param_2];
	ld.param.u64 	%rd2, [_Z5type1iddPd_param_3];
	cvta.to.global.u64 	%rd1, %rd2;
	mov.u32 	%r13, %ctaid.x;
	mov.u32 	%r14, %ntid.x;
	mov.u32 	%r15, %tid.x;
	mad.lo.s32 	%r29, %r13, %r14, %r15;
	mov.u32 	%r16, %nctaid.x;
	mul.lo.s32 	%r2, %r14, %r16;
	setp.ge.s32 	%p1, %r29, %r12;
	@%p1 bra 	$L__BB0_7;
	mul.f64 	%fd4, %fd2, %fd3;
	mov.f64 	%fd5, 0d3FF0000000000000;
	sub.f64 	%fd1, %fd5, %fd4;
	add.s32 	%r17, %r29, %r2;
	max.s32 	%r18, %r12, %r17;
	setp.lt.s32 	%p2, %r17, %r12;
	selp.u32 	%r19, 1, 0, %p2;
	add.s32 	%r20, %r17, %r19;
	sub.s32 	%r21, %r18, %r20;
	div.u32 	%r22, %r21, %r2;
	add.s32 	%r3, %r22, %r19;
	and.b32  	%r23, %r3, 3;
	setp.eq.s32 	%p3, %r23, 3;
	@%p3 bra 	$L__BB0_4;
	add.s32 	%r24, %r3, 1;
	and.b32  	%r25, %r24, 3;
	neg.s32 	%r27, %r25;
$L__BB0_3:
	.pragma "nounroll";
	mul.wide.s32 	%rd3, %r29, 8;
	add.s64 	%rd4, %rd1, %rd3;
	ld.global.f64 	%fd6, [%rd4];
	mul.f64 	%fd7, %fd1, %fd6;
	st.global.f64 	[%rd4], %fd7;
	add.s32 	%r29, %r29, %r2;
	add.s32 	%r27, %r27, 1;
	setp.ne.s32 	%p4, %r27, 0;
	@%p4 bra 	$L__BB0_3;
$L__BB0_4:
	setp.lt.u32 	%p5, %r3, 3;
	@%p5 bra 	$L__BB0_7;
	mul.wide.s32 	%rd7, %r2, 8;
	shl.b32 	%r26, %r2, 2;
$L__BB0_6:
	mul.wide.s32 	%rd5, %r29, 8;
	add.s64 	%rd6, %rd1, %rd5;
	ld.global.f64 	%fd8, [%rd6];
	mul.f64 	%fd9, %fd1, %fd8;
	st.global.f64 	[%rd6], %fd9;
	add.s64 	%rd8, %rd6, %rd7;
	ld.global.f64 	%fd10, [%rd8];
	mul.f64 	%fd11, %fd1, %fd10;
	st.global.f64 	[%rd8], %fd11;
	add.s64 	%rd9, %rd8, %rd7;
	ld.global.f64 	%fd12, [%rd9];
	mul.f64 	%fd13, %fd1, %fd12;
	st.global.f64 	[%rd9], %fd13;
	add.s64 	%rd10, %rd9, %rd7;
	ld.global.f64 	%fd14, [%rd10];
	mul.f64 	%fd15, %fd1, %fd14;
	st.global.f64 	[%rd10], %fd15;
	add.s32 	%r29, %r26, %r29;
	setp.lt.s32 	%p6, %r29, %r12;
	@%p6 bra 	$L__BB0_6;
$L__BB0_7:
	ret;

}
	// .globl	_Z5type2iddPdiS_S_
.visible .entry _Z5type2iddPdiS_S_(
	.param .u32 _Z5type2iddPdiS_S__param_0,
	.param .f64 _Z5type2iddPdiS_S__param_1,
	.param .f64 _Z5type2iddPdiS_S__param_2,
	.param .u64 .ptr .align 1 _Z5type2iddPdiS_S__param_3,
	.param .u32 _Z5type2iddPdiS_S__param_4,
	.param .u64 .ptr .align 1 _Z5type2iddPdiS_S__param_5,
	.param .u64 .ptr .align 1 _Z5type2iddPdiS_S__param_6
)
{
	.reg .pred 	%p<7>;
	.reg .b32 	%r<38>;
	.reg .b64 	%rd<24>;
	.reg .b64 	%fd<36>;

	ld.param.u32 	%r16, [_Z5type2iddPdiS_S__param_0];
	ld.param.f64 	%fd2, [_Z5type2iddPdiS_S__param_1];
	ld.param.f64 	%fd3, [_Z5type2iddPdiS_S__param_2];
	ld.param.u64 	%rd5, [_Z5type2iddPdiS_S__param_3];
	ld.param.u32 	%r17, [_Z5type2iddPdiS_S__param_4];
	ld.param.u64 	%rd6, [_Z5type2iddPdiS_S__param_5];
	ld.param.u64 	%rd4, [_Z5type2iddPdiS_S__param_6];
	cvta.to.global.u64 	%rd1, %rd6;
	cvta.to.global.u64 	%rd2, %rd5;
	mov.u32 	%r18, %ctaid.x;
	mov.u32 	%r19, %ntid.x;
	mov.u32 	%r20, %tid.x;
	mad.lo.s32 	%r36, %r18, %r19, %r20;
	mov.u32 	%r21, %nctaid.x;
	mul.lo.s32 	%r2, %r19, %r21;
	setp.ge.s32 	%p1, %r36, %r16;
	@%p1 bra 	$L__BB1_7;
	cvta.to.global.u64 	%rd7, %rd4;
	mul.f64 	%fd4, %fd2, %fd3;
	mov.f64 	%fd5, 0d3FF0000000000000;
	sub.f64 	%fd1, %fd5, %fd4;
	mul.wide.s32 	%rd8, %r17, 8;
	add.s64 	%rd3, %rd7, %rd8;
	mul.lo.s32 	%r3, %r17, %r16;
	add.s32 	%r22, %r36, %r2;
	max.s32 	%r23, %r16, %r22;
	setp.lt.s32 	%p2, %r22, %r16;
	selp.u32 	%r24, 1, 0, %p2;
	add.s32 	%r25, %r22, %r24;
	sub.s32 	%r26, %r23, %r25;
	div.u32 	%r27, %r26, %r2;
	add.s32 	%r4, %r27, %r24;
	and.b32  	%r28, %r4, 3;
	setp.eq.s32 	%p3, %r28, 3;
	@%p3 bra 	$L__BB1_4;
	add.s32 	%r34, %r36, %r3;
	add.s32 	%r29, %r4, 1;
	and.b32  	%r30, %r29, 3;
	neg.s32 	%r33, %r30;
$L__BB1_3:
	.pragma "nounroll";
	mul.wide.s32 	%rd9, %r34, 8;
	add.s64 	%rd10, %rd1, %rd9;
	mul.wide.s32 	%rd11, %r36, 8;
	add.s64 	%rd12, %rd2, %rd11;
	ld.global.f64 	%fd6, [%rd12];
	ld.global.f64 	%fd7, [%rd3];
	mul.f64 	%fd8, %fd2, %fd7;
	ld.global.f64 	%fd9, [%rd10];
	mul.f64 	%fd10, %fd8, %fd9;
	fma.rn.f64 	%fd11, %fd1, %fd6, %fd10;
	st.global.f64 	[%rd12], %fd11;
	add.s32 	%r36, %r36, %r2;
	add.s32 	%r34, %r34, %r2;
	add.s32 	%r33, %r33, 1;
	setp.ne.s32 	%p4, %r33, 0;
	@%p4 bra 	$L__BB1_3;
$L__BB1_4:
	setp.lt.u32 	%p5, %r4, 3;
	@%p5 bra 	$L__BB1_7;
	mul.wide.s32 	%rd17, %r2, 8;
	shl.b32 	%r32, %r2, 2;
$L__BB1_6:
	mul.wide.s32 	%rd13, %r36, 8;
	add.s64 	%rd14, %rd2, %rd13;
	ld.global.f64 	%fd12, [%rd14];
	ld.global.f64 	%fd13, [%rd3];
	mul.f64 	%fd14, %fd2, %fd13;
	add.s32 	%r31, %r36, %r3;
	mul.wide.s32 	%rd15, %r31, 8;
	add.s64 	%rd16, %rd1, %rd15;
	ld.global.f64 	%fd15, [%rd16];
	mul.f64 	%fd16, %fd14, %fd15;
	fma.rn.f64 	%fd17, %fd1, %fd12, %fd16;
	st.global.f64 	[%rd14], %fd17;
	add.s64 	%rd18, %rd14, %rd17;
	ld.global.f64 	%fd18, [%rd18];
	ld.global.f64 	%fd19, [%rd3];
	mul.f64 	%fd20, %fd2, %fd19;
	add.s64 	%rd19, %rd16, %rd17;
	ld.global.f64 	%fd21, [%rd19];
	mul.f64 	%fd22, %fd20, %fd21;
	fma.rn.f64 	%fd23, %fd1, %fd18, %fd22;
	st.global.f64 	[%rd18], %fd23;
	add.s64 	%rd20, %rd18, %rd17;
	ld.global.f64 	%fd24, [%rd20];
	ld.global.f64 	%fd25, [%rd3];
	mul.f64 	%fd26, %fd2, %fd25;
	add.s64 	%rd21, %rd19, %rd17;
	ld.global.f64 	%fd27, [%rd21];
	mul.f64 	%fd28, %fd26, %fd27;
	fma.rn.f64 	%fd29, %fd1, %fd24, %fd28;
	st.global.f64 	[%rd20], %fd29;
	add.s64 	%rd22, %rd20, %rd17;
	ld.global.f64 	%fd30, [%rd22];
	ld.global.f64 	%fd31, [%rd3];
	mul.f64 	%fd32, %fd2, %fd31;
	add.s64 	%rd23, %rd21, %rd17;
	ld.global.f64 	%fd33, [%rd23];
	mul.f64 	%fd34, %fd32, %fd33;
	fma.rn.f64 	%fd35, %fd1, %fd30, %fd34;
	st.global.f64 	[%rd22], %fd35;
	add.s32 	%r36, %r32, %r36;
	setp.lt.s32 	%p6, %r36, %r16;
	@%p6 bra 	$L__BB1_6;
$L__BB1_7:
	ret;

}
	// .globl	_Z3dotiPdS_iS_
.visible .entry _Z3dotiPdS_iS_(
	.param .u32 _Z3dotiPdS_iS__param_0,
	.param .u64 .ptr .align 1 _Z3dotiPdS_iS__param_1,
	.param .u64 .ptr .align 1 _Z3dotiPdS_iS__param_2,
	.param .u32 _Z3dotiPdS_iS__param_3,
	.param .u64 .ptr .align 1 _Z3dotiPdS_iS__param_4
)
{
	.reg .pred 	%p<5>;
	.reg .b32 	%r<20>;
	.reg .b64 	%rd<17>;
	.reg .b64 	%fd<73>;
	// demoted variable
	.shared .align 8 .b8 _ZZ3dotiPdS_iS_E4temp[2048];
	ld.param.u32 	%r5, [_Z3dotiPdS_iS__param_0];
	ld.param.u64 	%rd5, [_Z3dotiPdS_iS__param_1];
	ld.param.u64 	%rd6, [_Z3dotiPdS_iS__param_2];
	ld.param.u32 	%r6, [_Z3dotiPdS_iS__param_3];
	ld.param.u64 	%rd7, [_Z3dotiPdS_iS__param_4];
	cvta.to.global.u64 	%rd1, %rd7;
	mov.u32 	%r7, %ctaid.x;
	mov.u32 	%r8, %ntid.x;
	mov.u32 	%r1, %tid.x;
	mad.lo.s32 	%r2, %r7, %r8, %r1;
	setp.ge.s32 	%p1, %r2, %r5;
	@%p1 bra 	$L__BB2_2;
	cvta.to.global.u64 	%rd9, %rd5;
	cvta.to.global.u64 	%rd10, %rd6;
	mul.wide.s32 	%rd11, %r2, 8;
	add.s64 	%rd12, %rd9, %rd11;
	ld.global.f64 	%fd3, [%rd12];
	mad.lo.s32 	%r12, %r6, %r5, %r2;
	mul.wide.s32 	%rd13, %r12, 8;
	add.s64 	%rd14, %rd10, %rd13;
	ld.global.f64 	%fd4, [%rd14];
	mul.f64 	%fd5, %fd3, %fd4;
	shl.b32 	%r13, %r1, 3;
	mov.u32 	%r14, _ZZ3dotiPdS_iS_E4temp;
	add.s32 	%r15, %r14, %r13;
	st.shared.f64 	[%r15], %fd5;
	bra.uni 	$L__BB2_3;
$L__BB2_2:
	shl.b32 	%r9, %r1, 3;
	mov.u32 	%r10, _ZZ3dotiPdS_iS_E4temp;
	add.s32 	%r11, %r10, %r9;
	mov.b64 	%rd8, 0;
	st.shared.u64 	[%r11], %rd8;
$L__BB2_3:
	bar.sync 	0;
	setp.ne.s32 	%p2, %r1, 0;
	@%p2 bra 	$L__BB2_8;
	mov.f64 	%fd72, 0d0000000000000000;
	mov.b32 	%r19, 128;
	mov.u32 	%r17, _ZZ3dotiPdS_iS_E4temp;
$L__BB2_5:
	add.s32 	%r18, %r17, %r19;
	ld.shared.f64 	%fd7, [%r18+-128];
	add.f64 	%fd8, %fd72, %fd7;
	ld.shared.f64 	%fd9, [%r18+-120];
	add.f64 	%fd10, %fd8, %fd9;
	ld.shared.f64 	%fd11, [%r18+-112];
	add.f64 	%fd12, %fd10, %fd11;
	ld.shared.f64 	%fd13, [%r18+-104];
	add.f64 	%fd14, %fd12, %fd13;
	ld.shared.f64 	%fd15, [%r18+-96];
	add.f64 	%fd16, %fd14, %fd15;
	ld.shared.f64 	%fd17, [%r18+-88];
	add.f64 	%fd18, %fd16, %fd17;
	ld.shared.f64 	%fd19, [%r18+-80];
	add.f64 	%fd20, %fd18, %fd19;
	ld.shared.f64 	%fd21, [%r18+-72];
	add.f64 	%fd22, %fd20, %fd21;
	ld.shared.f64 	%fd23, [%r18+-64];
	add.f64 	%fd24, %fd22, %fd23;
	ld.shared.f64 	%fd25, [%r18+-56];
	add.f64 	%fd26, %fd24, %fd25;
	ld.shared.f64 	%fd27, [%r18+-48];
	add.f64 	%fd28, %fd26, %fd27;
	ld.shared.f64 	%fd29, [%r18+-40];
	add.f64 	%fd30, %fd28, %fd29;
	ld.shared.f64 	%fd31, [%r18+-32];
	add.f64 	%fd32, %fd30, %fd31;
	ld.shared.f64 	%fd33, [%r18+-24];
	add.f64 	%fd34, %fd32, %fd33;
	ld.shared.f64 	%fd35, [%r18+-16];
	add.f64 	%fd36, %fd34, %fd35;
	ld.shared.f64 	%fd37, [%r18+-8];
	add.f64 	%fd38, %fd36, %fd37;
	ld.shared.f64 	%fd39, [%r18];
	add.f64 	%fd40, %fd38, %fd39;
	ld.shared.f64 	%fd41, [%r18+8];
	add.f64 	%fd42, %fd40, %fd41;
	ld.shared.f64 	%fd43, [%r18+16];
	add.f64 	%fd44, %fd42, %fd43;
	ld.shared.f64 	%fd45, [%r18+24];
	add.f64 	%fd46, %fd44, %fd45;
	ld.shared.f64 	%fd47, [%r18+32];
	add.f64 	%fd48, %fd46, %fd47;
	ld.shared.f64 	%fd49, [%r18+40];
	add.f64 	%fd50, %fd48, %fd49;
	ld.shared.f64 	%fd51, [%r18+48];
	add.f64 	%fd52, %fd50, %fd51;
	ld.shared.f64 	%fd53, [%r18+56];
	add.f64 	%fd54, %fd52, %fd53;
	ld.shared.f64 	%fd55, [%r18+64];
	add.f64 	%fd56, %fd54, %fd55;
	ld.shared.f64 	%fd57, [%r18+72];
	add.f64 	%fd58, %fd56, %fd57;
	ld.shared.f64 	%fd59, [%r18+80];
	add.f64 	%fd60, %fd58, %fd59;
	ld.shared.f64 	%fd61, [%r18+88];
	add.f64 	%fd62, %fd60, %fd61;
	ld.shared.f64 	%fd63, [%r18+96];
	add.f64 	%fd64, %fd62, %fd63;
	ld.shared.f64 	%fd65, [%r18+104];
	add.f64 	%fd66, %fd64, %fd65;
	ld.shared.f64 	%fd67, [%r18+112];
	add.f64 	%fd68, %fd66, %fd67;
	ld.shared.f64 	%fd69, [%r18+120];
	add.f64 	%fd72, %fd68, %fd69;
	add.s32 	%r19, %r19, 256;
	setp.ne.s32 	%p3, %r19, 2176;
	@%p3 bra 	$L__BB2_5;
	ld.global.u64 	%rd16, [%rd1];
$L__BB2_7:
	mov.b64 	%fd70, %rd16;
	add.f64 	%fd71, %fd72, %fd70;
	mov.b64 	%rd15, %fd71;
	atom.relaxed.global.cas.b64 	%rd4, [%rd1], %rd16, %rd15;
	setp.ne.s64 	%p4, %rd16, %rd4;
	mov.u64 	%rd16, %rd4;
	@%p4 bra 	$L__BB2_7;
$L__BB2_8:
	ret;

}
	// .globl	_Z18pegasos_per_threadiiPdS_S_diS_iS_
.visible .entry _Z18pegasos_per_threadiiPdS_S_diS_iS_(
	.param .u32 _Z18pegasos_per_threadiiPdS_S_diS_iS__param_0,
	.param .u32 _Z18pegasos_per_threadiiPdS_S_diS_iS__param_1,
	.param .u64 .ptr .align 1 _Z18pegasos_per_threadiiPdS_S_diS_iS__param_2,
	.param .u64 .ptr .align 1 _Z18pegasos_per_threadiiPdS_S_diS_iS__param_3,
	.param .u64 .ptr .align 1 _Z18pegasos_per_threadiiPdS_S_diS_iS__param_4,
	.param .f64 _Z18pegasos_per_threadiiPdS_S_diS_iS__param_5,
	.param .u32 _Z18pegasos_per_threadiiPdS_S_diS_iS__param_6,
	.param .u64 .ptr .align 1 _Z18pegasos_per_threadiiPdS_S_diS_iS__param_7,
	.param .u32 _Z18pegasos_per_threadiiPdS_S_diS_iS__param_8,
	.param .u64 .ptr .align 1 _Z18pegasos_per_threadiiPdS_S_diS_iS__param_9
)
{
	.reg .pred 	%p<30>;
	.reg .b32 	%r<90>;
	.reg .b64 	%rd<54>;
	.reg .b64 	%fd<280>;

	ld.param.u32 	%r44, [_Z18pegasos_per_threadiiPdS_S_diS_iS__param_0];
	ld.param.u32 	%r42, [_Z18pegasos_per_threadiiPdS_S_diS_iS__param_1];
	ld.param.u64 	%rd12, [_Z18pegasos_per_threadiiPdS_S_diS_iS__param_2];
	ld.param.u64 	%rd13, [_Z18pegasos_per_threadiiPdS_S_diS_iS__param_3];
	ld.param.u64 	%rd10, [_Z18pegasos_per_threadiiPdS_S_diS_iS__param_4];
	ld.param.f64 	%fd18, [_Z18pegasos_per_threadiiPdS_S_diS_iS__param_5];
	ld.param.u32 	%r43, [_Z18pegasos_per_threadiiPdS_S_diS_iS__param_6];
	ld.param.u64 	%rd11, [_Z18pegasos_per_threadiiPdS_S_diS_iS__param_7];
	ld.param.u32 	%r45, [_Z18pegasos_per_threadiiPdS_S_diS_iS__param_8];
	cvta.to.global.u64 	%rd1, %rd13;
	cvta.to.global.u64 	%rd2, %rd12;
	div.s32 	%r1, %r44, %r45;
	setp.lt.s32 	%p1, %r43, 1;
	@%p1 bra 	$L__BB3_42;
	mov.u32 	%r46, %tid.x;
	mov.u32 	%r47, %ntid.x;
	mov.u32 	%r48, %ctaid.x;
	mad.lo.s32 	%r49, %r48, %r47, %r46;
	mul.lo.s32 	%r2, %r42, %r49;
	mul.lo.s32 	%r3, %r1, %r49;
	setp.lt.s32 	%p2, %r42, 1;
	@%p2 bra 	$L__BB3_42;
	and.b32  	%r4, %r42, 15;
	add.s32 	%r5, %r4, -1;
	and.b32  	%r6, %r42, 7;
	add.s32 	%r7, %r6, -1;
	and.b32  	%r8, %r42, 3;
	and.b32  	%r9, %r42, 2147483632;
	and.b32  	%r10, %r42, 2147483640;
	and.b32  	%r11, %r42, 1;
	neg.s32 	%r12, %r9;
	add.s64 	%rd3, %rd1, 64;
	cvta.to.global.u64 	%rd4, %rd11;
	cvta.to.global.u64 	%rd5, %rd10;
	mov.b32 	%r75, 1;
$L__BB3_3:
	mov.u32 	%r13, %r75;
	setp.lt.u32 	%p3, %r42, 16;
	cvt.rn.f64.u32 	%fd21, %r13;
	mul.f64 	%fd22, %fd18, %fd21;
	rcp.rn.f64 	%fd1, %fd22;
	mul.wide.u32 	%rd14, %r13, 8;
	add.s64 	%rd15, %rd4, %rd14;
	ld.global.f64 	%fd23, [%rd15];
	cvt.rzi.s32.f64 	%r14, %fd23;
	add.s32 	%r52, %r14, %r3;
	mul.lo.s32 	%r15, %r52, %r42;
	mov.f64 	%fd279, 0d0000000000000000;
	mov.b32 	%r88, 0;
	@%p3 bra 	$L__BB3_6;
	mov.f64 	%fd279, 0d0000000000000000;
	mov.u32 	%r76, %r15;
	mov.u32 	%r77, %r2;
	mov.u32 	%r78, %r12;
$L__BB3_5:
	.pragma "nounroll";
	mul.wide.s32 	%rd16, %r77, 8;
	add.s64 	%rd17, %rd2, %rd16;
	mul.wide.s32 	%rd18, %r76, 8;
	add.s64 	%rd19, %rd3, %rd18;
	ld.global.f64 	%fd25, [%rd17];
	ld.global.f64 	%fd26, [%rd19+-64];
	fma.rn.f64 	%fd27, %fd25, %fd26, %fd279;
	ld.global.f64 	%fd28, [%rd17+8];
	ld.global.f64 	%fd29, [%rd19+-56];
	fma.rn.f64 	%fd30, %fd28, %fd29, %fd27;
	ld.global.f64 	%fd31, [%rd17+16];
	ld.global.f64 	%fd32, [%rd19+-48];
	fma.rn.f64 	%fd33, %fd31, %fd32, %fd30;
	ld.global.f64 	%fd34, [%rd17+24];
	ld.global.f64 	%fd35, [%rd19+-40];
	fma.rn.f64 	%fd36, %fd34, %fd35, %fd33;
	ld.global.f64 	%fd37, [%rd17+32];
	ld.global.f64 	%fd38, [%rd19+-32];
	fma.rn.f64 	%fd39, %fd37, %fd38, %fd36;
	ld.global.f64 	%fd40, [%rd17+40];
	ld.global.f64 	%fd41, [%rd19+-24];
	fma.rn.f64 	%fd42, %fd40, %fd41, %fd39;
	ld.global.f64 	%fd43, [%rd17+48];
	ld.global.f64 	%fd44, [%rd19+-16];
	fma.rn.f64 	%fd45, %fd43, %fd44, %fd42;
	ld.global.f64 	%fd46, [%rd17+56];
	ld.global.f64 	%fd47, [%rd19+-8];
	fma.rn.f64 	%fd48, %fd46, %fd47, %fd45;
	ld.global.f64 	%fd49, [%rd17+64];
	ld.global.f64 	%fd50, [%rd19];
	fma.rn.f64 	%fd51, %fd49, %fd50, %fd48;
	ld.global.f64 	%fd52, [%rd17+72];
	ld.global.f64 	%fd53, [%rd19+8];
	fma.rn.f64 	%fd54, %fd52, %fd53, %fd51;
	ld.global.f64 	%fd55, [%rd17+80];
	ld.global.f64 	%fd56, [%rd19+16];
	fma.rn.f64 	%fd57, %fd55, %fd56, %fd54;
	ld.global.f64 	%fd58, [%rd17+88];
	ld.global.f64 	%fd59, [%rd19+24];
	fma.rn.f64 	%fd60, %fd58, %fd59, %fd57;
	ld.global.f64 	%fd61, [%rd17+96];
	ld.global.f64 	%fd62, [%rd19+32];
	fma.rn.f64 	%fd63, %fd61, %fd62, %fd60;
	ld.global.f64 	%fd64, [%rd17+104];
	ld.global.f64 	%fd65, [%rd19+40];
	fma.rn.f64 	%fd66, %fd64, %fd65, %fd63;
	ld.global.f64 	%fd67, [%rd17+112];
	ld.global.f64 	%fd68, [%rd19+48];
	fma.rn.f64 	%fd69, %fd67, %fd68, %fd66;
	ld.global.f64 	%fd70, [%rd17+120];
	ld.global.f64 	%fd71, [%rd19+56];
	fma.rn.f64 	%fd279, %fd70, %fd71, %fd69;
	add.s32 	%r78, %r78, 16;
	add.s32 	%r77, %r77, 16;
	add.s32 	%r76, %r76, 16;
	setp.eq.s32 	%p4, %r78, 0;
	mov.u32 	%r88, %r9;
	@%p4 bra 	$L__BB3_6;
	bra.uni 	$L__BB3_5;
$L__BB3_6:
	setp.eq.s32 	%p5, %r4, 0;
	@%p5 bra 	$L__BB3_16;
	setp.lt.u32 	%p6, %r5, 7;
	@%p6 bra 	$L__BB3_9;
	add.s32 	%r53, %r88, %r2;
	mul.wide.s32 	%rd20, %r53, 8;
	add.s64 	%rd21, %rd2, %rd20;
	ld.global.f64 	%fd73, [%rd21];
	add.s32 	%r54, %r88, %r15;
	mul.wide.s32 	%rd22, %r54, 8;
	add.s64 	%rd23, %rd1, %rd22;
	ld.global.f64 	%fd74, [%rd23];
	fma.rn.f64 	%fd75, %fd73, %fd74, %fd279;
	ld.global.f64 	%fd76, [%rd21+8];
	ld.global.f64 	%fd77, [%rd23+8];
	fma.rn.f64 	%fd78, %fd76, %fd77, %fd75;
	ld.global.f64 	%fd79, [%rd21+16];
	ld.global.f64 	%fd80, [%rd23+16];
	fma.rn.f64 	%fd81, %fd79, %fd80, %fd78;
	ld.global.f64 	%fd82, [%rd21+24];
	ld.global.f64 	%fd83, [%rd23+24];
	fma.rn.f64 	%fd84, %fd82, %fd83, %fd81;
	ld.global.f64 	%fd85, [%rd21+32];
	ld.global.f64 	%fd86, [%rd23+32];
	fma.rn.f64 	%fd87, %fd85, %fd86, %fd84;
	ld.global.f64 	%fd88, [%rd21+40];
	ld.global.f64 	%fd89, [%rd23+40];
	fma.rn.f64 	%fd90, %fd88, %fd89, %fd87;
	ld.global.f64 	%fd91, [%rd21+48];
	ld.global.f64 	%fd92, [%rd23+48];
	fma.rn.f64 	%fd93, %fd91, %fd92, %fd90;
	ld.global.f64 	%fd94, [%rd21+56];
	ld.global.f64 	%fd95, [%rd23+56];
	fma.rn.f64 	%fd279, %fd94, %fd95, %fd93;
	add.s32 	%r88, %r88, 8;
$L__BB3_9:
	setp.eq.s32 	%p7, %r6, 0;
	@%p7 bra 	$L__BB3_16;
	setp.lt.u32 	%p8, %r7, 3;
	@%p8 bra 	$L__BB3_12;
	add.s32 	%r55, %r88, %r2;
	mul.wide.s32 	%rd24, %r55, 8;
	add.s64 	%rd25, %rd2, %rd24;
	ld.global.f64 	%fd97, [%rd25];
	add.s32 	%r56, %r88, %r15;
	mul.wide.s32 	%rd26, %r56, 8;
	add.s64 	%rd27, %rd1, %rd26;
	ld.global.f64 	%fd98, [%rd27];
	fma.rn.f64 	%fd99, %fd97, %fd98, %fd279;
	ld.global.f64 	%fd100, [%rd25+8];
	ld.global.f64 	%fd101, [%rd27+8];
	fma.rn.f64 	%fd102, %fd100, %fd101, %fd99;
	ld.global.f64 	%fd103, [%rd25+16];
	ld.global.f64 	%fd104, [%rd27+16];
	fma.rn.f64 	%fd105, %fd103, %fd104, %fd102;
	ld.global.f64 	%fd106, [%rd25+24];
	ld.global.f64 	%fd107, [%rd27+24];
	fma.rn.f64 	%fd279, %fd106, %fd107, %fd105;
	add.s32 	%r88, %r88, 4;
$L__BB3_12:
	setp.eq.s32 	%p9, %r8, 0;
	@%p9 bra 	$L__BB3_16;
	setp.eq.s32 	%p10, %r8, 1;
	add.s32 	%r57, %r88, %r2;
	mul.wide.s32 	%rd28, %r57, 8;
	add.s64 	%rd7, %rd2, %rd28;
	ld.global.f64 	%fd108, [%rd7];
	add.s32 	%r58, %r88, %r15;
	mul.wide.s32 	%rd29, %r58, 8;
	add.s64 	%rd8, %rd1, %rd29;
	ld.global.f64 	%fd109, [%rd8];
	fma.rn.f64 	%fd279, %fd108, %fd109, %fd279;
	@%p10 bra 	$L__BB3_16;
	setp.eq.s32 	%p11, %r8, 2;
	ld.global.f64 	%fd110, [%rd7+8];
	ld.global.f64 	%fd111, [%rd8+8];
	fma.rn.f64 	%fd279, %fd110, %fd111, %fd279;
	@%p11 bra 	$L__BB3_16;
	ld.global.f64 	%fd112, [%rd7+16];
	ld.global.f64 	%fd113, [%rd8+16];
	fma.rn.f64 	%fd279, %fd112, %fd113, %fd279;
$L__BB3_16:
	mul.wide.s32 	%rd30, %r14, 8;
	add.s64 	%rd9, %rd5, %rd30;
	ld.global.f64 	%fd114, [%rd9];
	mul.f64 	%fd115, %fd279, %fd114;
	setp.ltu.f64 	%p12, %fd115, 0d3FF0000000000000;
	@%p12 bra 	$L__BB3_17;
	bra.uni 	$L__BB3_28;
$L__BB3_17:
	setp.lt.u32 	%p22, %r42, 8;
	mul.f64 	%fd180, %fd18, %fd1;
	mov.f64 	%fd181, 0d3FF0000000000000;
	sub.f64 	%fd4, %fd181, %fd180;
	mov.b32 	%r82, 0;
	@%p22 bra 	$L__BB3_20;
	mov.b32 	%r80, 0;
$L__BB3_19:
	.pragma "nounroll";
	add.s32 	%r67, %r80, %r2;
	mul.wide.s32 	%rd38, %r67, 8;
	add.s64 	%rd39, %rd2, %rd38;
	ld.global.f64 	%fd182, [%rd39];
	ld.global.f64 	%fd183, [%rd9];
	mul.f64 	%fd184, %fd1, %fd183;
	add.s32 	%r68, %r80, %r15;
	mul.wide.s32 	%rd40, %r68, 8;
	add.s64 	%rd41, %rd1, %rd40;
	ld.global.f64 	%fd185, [%rd41];
	mul.f64 	%fd186, %fd184, %fd185;
	fma.rn.f64 	%fd187, %fd4, %fd182, %fd186;
	st.global.f64 	[%rd39], %fd187;
	ld.global.f64 	%fd188, [%rd39+8];
	ld.global.f64 	%fd189, [%rd9];
	mul.f64 	%fd190, %fd1, %fd189;
	ld.global.f64 	%fd191, [%rd41+8];
	mul.f64 	%fd192, %fd190, %fd191;
	fma.rn.f64 	%fd193, %fd4, %fd188, %fd192;
	st.global.f64 	[%rd39+8], %fd193;
	ld.global.f64 	%fd194, [%rd39+16];
	ld.global.f64 	%fd195, [%rd9];
	mul.f64 	%fd196, %fd1, %fd195;
	ld.global.f64 	%fd197, [%rd41+16];
	mul.f64 	%fd198, %fd196, %fd197;
	fma.rn.f64 	%fd199, %fd4, %fd194, %fd198;
	st.global.f64 	[%rd39+16], %fd199;
	ld.global.f64 	%fd200, [%rd39+24];
	ld.global.f64 	%fd201, [%rd9];
	mul.f64 	%fd202, %fd1, %fd201;
	ld.global.f64 	%fd203, [%rd41+24];
	mul.f64 	%fd204, %fd202, %fd203;
	fma.rn.f64 	%fd205, %fd4, %fd200, %fd204;
	st.global.f64 	[%rd39+24], %fd205;
	ld.global.f64 	%fd206, [%rd39+32];
	ld.global.f64 	%fd207, [%rd9];
	mul.f64 	%fd208, %fd1, %fd207;
	ld.global.f64 	%fd209, [%rd41+32];
	mul.f64 	%fd210, %fd208, %fd209;
	fma.rn.f64 	%fd211, %fd4, %fd206, %fd210;
	st.global.f64 	[%rd39+32], %fd211;
	ld.global.f64 	%fd212, [%rd39+40];
	ld.global.f64 	%fd213, [%rd9];
	mul.f64 	%fd214, %fd1, %fd213;
	ld.global.f64 	%fd215, [%rd41+40];
	mul.f64 	%fd216, %fd214, %fd215;
	fma.rn.f64 	%fd217, %fd4, %fd212, %fd216;
	st.global.f64 	[%rd39+40], %fd217;
	ld.global.f64 	%fd218, [%rd39+48];
	ld.global.f64 	%fd219, [%rd9];
	mul.f64 	%fd220, %fd1, %fd219;
	ld.global.f64 	%fd221, [%rd41+48];
	mul.f64 	%fd222, %fd220, %fd221;
	fma.rn.f64 	%fd223, %fd4, %fd218, %fd222;
	st.global.f64 	[%rd39+48], %fd223;
	ld.global.f64 	%fd224, [%rd39+56];
	ld.global.f64 	%fd225, [%rd9];
	mul.f64 	%fd226, %fd1, %fd225;
	ld.global.f64 	%fd227, [%rd41+56];
	mul.f64 	%fd228, %fd226, %fd227;
	fma.rn.f64 	%fd229, %fd4, %fd224, %fd228;
	st.global.f64 	[%rd39+56], %fd229;
	add.s32 	%r80, %r80, 8;
	setp.eq.s32 	%p23, %r80, %r10;
	mov.u32 	%r82, %r10;
	@%p23 bra 	$L__BB3_20;
	bra.uni 	$L__BB3_19;
$L__BB3_20:
	setp.eq.s32 	%p24, %r6, 0;
	@%p24 bra 	$L__BB3_41;
	setp.lt.u32 	%p25, %r7, 3;
	@%p25 bra 	$L__BB3_23;
	add.s32 	%r69, %r82, %r2;
	mul.wide.s32 	%rd42, %r69, 8;
	add.s64 	%rd43, %rd2, %rd42;
	ld.global.f64 	%fd230, [%rd43];
	ld.global.f64 	%fd231, [%rd9];
	mul.f64 	%fd232, %fd1, %fd231;
	add.s32 	%r70, %r82, %r15;
	mul.wide.s32 	%rd44, %r70, 8;
	add.s64 	%rd45, %rd1, %rd44;
	ld.global.f64 	%fd233, [%rd45];
	mul.f64 	%fd234, %fd232, %fd233;
	fma.rn.f64 	%fd235, %fd4, %fd230, %fd234;
	st.global.f64 	[%rd43], %fd235;
	ld.global.f64 	%fd236, [%rd43+8];
	ld.global.f64 	%fd237, [%rd9];
	mul.f64 	%fd238, %fd1, %fd237;
	ld.global.f64 	%fd239, [%rd45+8];
	mul.f64 	%fd240, %fd238, %fd239;
	fma.rn.f64 	%fd241, %fd4, %fd236, %fd240;
	st.global.f64 	[%rd43+8], %fd241;
	ld.global.f64 	%fd242, [%rd43+16];
	ld.global.f64 	%fd243, [%rd9];
	mul.f64 	%fd244, %fd1, %fd243;
	ld.global.f64 	%fd245, [%rd45+16];
	mul.f64 	%fd246, %fd244, %fd245;
	fma.rn.f64 	%fd247, %fd4, %fd242, %fd246;
	st.global.f64 	[%rd43+16], %fd247;
	ld.global.f64 	%fd248, [%rd43+24];
	ld.global.f64 	%fd249, [%rd9];
	mul.f64 	%fd250, %fd1, %fd249;
	ld.global.f64 	%fd251, [%rd45+24];
	mul.f64 	%fd252, %fd250, %fd251;
	fma.rn.f64 	%fd253, %fd4, %fd248, %fd252;
	st.global.f64 	[%rd43+24], %fd253;
	add.s32 	%r82, %r82, 4;
$L__BB3_23:
	setp.eq.s32 	%p26, %r8, 0;
	@%p26 bra 	$L__BB3_41;
	setp.eq.s32 	%p27, %r8, 1;
	@%p27 bra 	$L__BB3_26;
	add.s32 	%r71, %r82, %r2;
	mul.wide.s32 	%rd46, %r71, 8;
	add.s64 	%rd47, %rd2, %rd46;
	ld.global.f64 	%fd254, [%rd47];
	ld.global.f64 	%fd255, [%rd9];
	mul.f64 	%fd256, %fd1, %fd255;
	add.s32 	%r72, %r82, %r15;
	mul.wide.s32 	%rd48, %r72, 8;
	add.s64 	%rd49, %rd1, %rd48;
	ld.global.f64 	%fd257, [%rd49];
	mul.f64 	%fd258, %fd256, %fd257;
	fma.rn.f64 	%fd259, %fd4, %fd254, %fd258;
	st.global.f64 	[%rd47], %fd259;
	ld.global.f64 	%fd260, [%rd47+8];
	ld.global.f64 	%fd261, [%rd9];
	mul.f64 	%fd262, %fd1, %fd261;
	ld.global.f64 	%fd263, [%rd49+8];
	mul.f64 	%fd264, %fd262, %fd263;
	fma.rn.f64 	%fd265, %fd4, %fd260, %fd264;
	st.global.f64 	[%rd47+8], %fd265;
	add.s32 	%r82, %r82, 2;
$L__BB3_26:
	setp.eq.s32 	%p28, %r11, 0;
	@%p28 bra 	$L__BB3_41;
	add.s32 	%r73, %r82, %r2;
	mul.wide.s32 	%rd50, %r73, 8;
	add.s64 	%rd51, %rd2, %rd50;
	ld.global.f64 	%fd266, [%rd51];
	ld.global.f64 	%fd267, [%rd9];
	mul.f64 	%fd268, %fd1, %fd267;
	add.s32 	%r74, %r82, %r15;
	mul.wide.s32 	%rd52, %r74, 8;
	add.s64 	%rd53, %rd1, %rd52;
	ld.global.f64 	%fd269, [%rd53];
	mul.f64 	%fd270, %fd268, %fd269;
	fma.rn.f64 	%fd271, %fd4, %fd266, %fd270;
	st.global.f64 	[%rd51], %fd271;
	bra.uni 	$L__BB3_41;
$L__BB3_28:
	mul.f64 	%fd116, %fd18, %fd1;
	mov.f64 	%fd117, 0d3FF0000000000000;
	sub.f64 	%fd5, %fd117, %fd116;
	mov.b32 	%r85, 0;
	@%p3 bra 	$L__BB3_31;
	mov.b32 	%r79, 0;
$L__BB3_30:
	.pragma "nounroll";
	add.s32 	%r61, %r79, %r2;
	mul.wide.s32 	%rd31, %r61, 8;
	add.s64 	%rd32, %rd2, %rd31;
	ld.global.f64 	%fd118, [%rd32];
	mul.f64 	%fd119, %fd5, %fd118;
	st.global.f64 	[%rd32], %fd119;
	ld.global.f64 	%fd120, [%rd32+8];
	mul.f64 	%fd121, %fd5, %fd120;
	st.global.f64 	[%rd32+8], %fd121;
	ld.global.f64 	%fd122, [%rd32+16];
	mul.f64 	%fd123, %fd5, %fd122;
	st.global.f64 	[%rd32+16], %fd123;
	ld.global.f64 	%fd124, [%rd32+24];
	mul.f64 	%fd125, %fd5, %fd124;
	st.global.f64 	[%rd32+24], %fd125;
	ld.global.f64 	%fd126, [%rd32+32];
	mul.f64 	%fd127, %fd5, %fd126;
	st.global.f64 	[%rd32+32], %fd127;
	ld.global.f64 	%fd128, [%rd32+40];
	mul.f64 	%fd129, %fd5, %fd128;
	st.global.f64 	[%rd32+40], %fd129;
	ld.global.f64 	%fd130, [%rd32+48];
	mul.f64 	%fd131, %fd5, %fd130;
	st.global.f64 	[%rd32+48], %fd131;
	ld.global.f64 	%fd132, [%rd32+56];
	mul.f64 	%fd133, %fd5, %fd132;
	st.global.f64 	[%rd32+56], %fd133;
	ld.global.f64 	%fd134, [%rd32+64];
	mul.f64 	%fd135, %fd5, %fd134;
	st.global.f64 	[%rd32+64], %fd135;
	ld.global.f64 	%fd136, [%rd32+72];
	mul.f64 	%fd137, %fd5, %fd136;
	st.global.f64 	[%rd32+72], %fd137;
	ld.global.f64 	%fd138, [%rd32+80];
	mul.f64 	%fd139, %fd5, %fd138;
	st.global.f64 	[%rd32+80], %fd139;
	ld.global.f64 	%fd140, [%rd32+88];
	mul.f64 	%fd141, %fd5, %fd140;
	st.global.f64 	[%rd32+88], %fd141;
	ld.global.f64 	%fd142, [%rd32+96];
	mul.f64 	%fd143, %fd5, %fd142;
	st.global.f64 	[%rd32+96], %fd143;
	ld.global.f64 	%fd144, [%rd32+104];
	mul.f64 	%fd145, %fd5, %fd144;
	st.global.f64 	[%rd32+104], %fd145;
	ld.global.f64 	%fd146, [%rd32+112];
	mul.f64 	%fd147, %fd5, %fd146;
	st.global.f64 	[%rd32+112], %fd147;
	ld.global.f64 	%fd148, [%rd32+120];
	mul.f64 	%fd149, %fd5, %fd148;
	st.global.f64 	[%rd32+120], %fd149;
	add.s32 	%r79, %r79, 16;
	setp.eq.s32 	%p14, %r79, %r9;
	mov.u32 	%r85, %r9;
	@%p14 bra 	$L__BB3_31;
	bra.uni 	$L__BB3_30;
$L__BB3_31:
	setp.eq.s32 	%p15, %r4, 0;
	@%p15 bra 	$L__BB3_41;
	setp.lt.u32 	%p16, %r5, 7;
	@%p16 bra 	$L__BB3_34;
	add.s32 	%r62, %r85, %r2;
	mul.wide.s32 	%rd33, %r62, 8;
	add.s64 	%rd34, %rd2, %rd33;
	ld.global.f64 	%fd150, [%rd34];
	mul.f64 	%fd151, %fd5, %fd150;
	st.global.f64 	[%rd34], %fd151;
	ld.global.f64 	%fd152, [%rd34+8];
	mul.f64 	%fd153, %fd5, %fd152;
	st.global.f64 	[%rd34+8], %fd153;
	ld.global.f64 	%fd154, [%rd34+16];
	mul.f64 	%fd155, %fd5, %fd154;
	st.global.f64 	[%rd34+16], %fd155;
	ld.global.f64 	%fd156, [%rd34+24];
	mul.f64 	%fd157, %fd5, %fd156;
	st.global.f64 	[%rd34+24], %fd157;
	ld.global.f64 	%fd158, [%rd34+32];
	mul.f64 	%fd159, %fd5, %fd158;
	st.global.f64 	[%rd34+32], %fd159;
	ld.global.f64 	%fd160, [%rd34+40];
	mul.f64 	%fd161, %fd5, %fd160;
	st.global.f64 	[%rd34+40], %fd161;
	ld.global.f64 	%fd162, [%rd34+48];
	mul.f64 	%fd163, %fd5, %fd162;
	st.global.f64 	[%rd34+48], %fd163;
	ld.global.f64 	%fd164, [%rd34+56];
	mul.f64 	%fd165, %fd5, %fd164;
	st.global.f64 	[%rd34+56], %fd165;
	add.s32 	%r85, %r85, 8;
$L__BB3_34:
	setp.eq.s32 	%p17, %r6, 0;
	@%p17 bra 	$L__BB3_41;
	setp.lt.u32 	%p18, %r7, 3;
	@%p18 bra 	$L__BB3_37;
	add.s32 	%r63, %r85, %r2;
	mul.wide.s32 	%rd35, %r63, 8;
	add.s64 	%rd36, %rd2, %rd35;
	ld.global.f64 	%fd166, [%rd36];
	mul.f64 	%fd167, %fd5, %fd166;
	st.global.f64 	[%rd36], %fd167;
	ld.global.f64 	%fd168, [%rd36+8];
	mul.f64 	%fd169, %fd5, %fd168;
	st.global.f64 	[%rd36+8], %fd169;
	ld.global.f64 	%fd170, [%rd36+16];
	mul.f64 	%fd171, %fd5, %fd170;
	st.global.f64 	[%rd36+16], %fd171;
	ld.global.f64 	%fd172, [%rd36+24];
	mul.f64 	%fd173, %fd5, %fd172;
	st.global.f64 	[%rd36+24], %fd173;
	add.s32 	%r85, %r85, 4;
$L__BB3_37:
	setp.eq.s32 	%p19, %r8, 0;
	@%p19 bra 	$L__BB3_41;
	setp.eq.s32 	%p20, %r8, 1;
	add.s32 	%r64, %r85, %r2;
	mul.wide.s32 	%rd37, %r64, 8;
	add.s64 	%rd6, %rd2, %rd37;
	ld.global.f64 	%fd174, [%rd6];
	mul.f64 	%fd175, %fd5, %fd174;
	st.global.f64 	[%rd6], %fd175;
	@%p20 bra 	$L__BB3_41;
	setp.eq.s32 	%p21, %r8, 2;
	ld.global.f64 	%fd176, [%rd6+8];
	mul.f64 	%fd177, %fd5, %fd176;
	st.global.f64 	[%rd6+8], %fd177;
	@%p21 bra 	$L__BB3_41;
	ld.global.f64 	%fd178, [%rd6+16];
	mul.f64 	%fd179, %fd5, %fd178;
	st.global.f64 	[%rd6+16], %fd179;
$L__BB3_41:
	add.s32 	%r75, %r13, 1;
	setp.eq.s32 	%p29, %r13, %r43;
	@%p29 bra 	$L__BB3_42;
	bra.uni 	$L__BB3_3;
$L__BB3_42:
	ret;

}


// ===== COMPILED SASS (sm_100) =====

	.target	sm_100

	.elftype	@"ET_EXEC"


//--------------------- .note.nv.tkinfo           --------------------------
	.section	.note.nv.tkinfo,"",@"SHT_NOTE"
	.sectionflags	@"SHF_NOTE_NV_TKINFO"
	.tkinfo
        /*0018*/ 	.word	0x00000002
        /*0030*/ 	.string	""
        /*0030*/ 	.string	"ptxas"
        /*0030*/ 	.string	"Cuda compilation tools, release 13.0, V13.0.88"
        /*0030*/ 	.string	"Build cuda_13.0.r13.0/compiler.36424714_0"
        /*0030*/ 	.string	"-arch sm_100 -m 64 "



//--------------------- .note.nv.cuinfo           --------------------------
	.section	.note.nv.cuinfo,"",@"SHT_NOTE"
	.sectionflags	@"SHF_NOTE_NV_CUINFO"
        /*0018*/ 	.short	0x0002
        /*001a*/ 	.short	0x0064
        /*001c*/ 	.short	0x0082
	.zero		2


//--------------------- .nv.info                  --------------------------
	.section	.nv.info,"",@"SHT_CUDA_INFO"
	.align	4


	//----- nvinfo : EIATTR_REGCOUNT
	.align		4
        /*0000*/ 	.byte	0x04, 0x2f
        /*0002*/ 	.short	(.L_1 - .L_0)
	.align		4
.L_0:
        /*0004*/ 	.word	index@(_Z5type1iddPd)
        /*0008*/ 	.word	0x0000001a


	//----- nvinfo : EIATTR_FRAME_SIZE
	.align		4
.L_1:
        /*000c*/ 	.byte	0x04, 0x11
        /*000e*/ 	.short	(.L_3 - .L_2)
	.align		4
.L_2:
        /*0010*/ 	.word	index@(_Z5type1iddPd)
        /*0014*/ 	.word	0x00000000


	//----- nvinfo : EIATTR_REGCOUNT
	.align		4
.L_3:
        /*0018*/ 	.byte	0x04, 0x2f
        /*001a*/ 	.short	(.L_5 - .L_4)
	.align		4
.L_4:
        /*001c*/ 	.word	index@(_Z5type2iddPdiS_S_)
        /*0020*/ 	.word	0x0000001a


	//----- nvinfo : EIATTR_FRAME_SIZE
	.align		4
.L_5:
        /*0024*/ 	.byte	0x04, 0x11
        /*0026*/ 	.short	(.L_7 - .L_6)
	.align		4
.L_6:
        /*0028*/ 	.word	index@(_Z5type2iddPdiS_S_)
        /*002c*/ 	.word	0x00000000


	//----- nvinfo : EIATTR_REGCOUNT
	.align		4
.L_7:
        /*0030*/ 	.byte	0x04, 0x2f
        /*0032*/ 	.short	(.L_9 - .L_8)
	.align		4
.L_8:
        /*0034*/ 	.word	index@(_Z3dotiPdS_iS_)
        /*0038*/ 	.word	0x00000016


	//----- nvinfo : EIATTR_FRAME_SIZE
	.align		4
.L_9:
        /*003c*/ 	.byte	0x04, 0x11
        /*003e*/ 	.short	(.L_11 - .L_10)
	.align		4
.L_10:
        /*0040*/ 	.word	index@(_Z3dotiPdS_iS_)
        /*0044*/ 	.word	0x00000000


	//----- nvinfo : EIATTR_REGCOUNT
	.align		4
.L_11:
        /*0048*/ 	.byte	0x04, 0x2f
        /*004a*/ 	.short	(.L_13 - .L_12)
	.align		4
.L_12:
        /*004c*/ 	.word	index@(_Z18pegasos_per_threadiiPdS_S_diS_iS_)
        /*0050*/ 	.word	0x00000020


	//----- nvinfo : EIATTR_FRAME_SIZE
	.align		4
.L_13:
        /*0054*/ 	.byte	0x04, 0x11
        /*0056*/ 	.short	(.L_15 - .L_14)
	.align		4
.L_14:
        /*0058*/ 	.word	index@($__internal_0_$__cuda_sm20_dblrcp_rn_slowpath_v3)
        /*005c*/ 	.word	0x00000000


	//----- nvinfo : EIATTR_FRAME_SIZE
	.align		4
.L_15:
        /*0060*/ 	.byte	0x04, 0x11
        /*0062*/ 	.short	(.L_17 - .L_16)
	.align		4
.L_16:
        /*0064*/ 	.word	index@(_Z18pegasos_per_threadiiPdS_S_diS_iS_)
        /*0068*/ 	.word	0x00000000


	//----- nvinfo : EIATTR_MIN_STACK_SIZE
	.align		4
.L_17:
        /*006c*/ 	.byte	0x04, 0x12
        /*006e*/ 	.short	(.L_19 - .L_18)
	.align		4
.L_18:
        /*0070*/ 	.word	index@(_Z18pegasos_per_threadiiPdS_S_diS_iS_)
        /*0074*/ 	.word	0x00000000


	//----- nvinfo : EIATTR_MIN_STACK_SIZE
	.align		4
.L_19:
        /*0078*/ 	.byte	0x04, 0x12
        /*007a*/ 	.short	(.L_21 - .L_20)
	.align		4
.L_20:
        /*007c*/ 	.word	index@(_Z3dotiPdS_iS_)
        /*0080*/ 	.word	0x00000000


	//----- nvinfo : EIATTR_MIN_STACK_SIZE
	.align		4
.L_21:
        /*0084*/ 	.byte	0x04, 0x12
        /*0086*/ 	.short	(.L_23 - .L_22)
	.align		4
.L_22:
        /*0088*/ 	.word	index@(_Z5type2iddPdiS_S_)
        /*008c*/ 	.word	0x00000000


	//----- nvinfo : EIATTR_MIN_STACK_SIZE
	.align		4
.L_23:
        /*0090*/ 	.byte	0x04, 0x12
        /*0092*/ 	.short	(.L_25 - .L_24)
	.align		4
.L_24:
        /*0094*/ 	.word	index@(_Z5type1iddPd)
        /*0098*/ 	.word	0x00000000
.L_25:


//--------------------- .nv.compat                --------------------------
	.section	.nv.compat,"",@"SHT_CUDA_COMPAT_INFO"
	.align	4
        /*0000*/ 	.byte	0x02, 0x09, 0x00, 0x00, 0x02, 0x02, 0x01, 0x00, 0x02, 0x05, 0x05, 0x00, 0x03, 0x07, 0x01, 0x01
        /*0010*/ 	.byte	0x02, 0x03, 0x00, 0x00, 0x02, 0x06, 0x01, 0x00, 0x04, 0x0b, 0x08, 0x00, 0x01, 0x00, 0x00, 0x00
        /*0020*/ 	.byte	0x00, 0x00, 0x00, 0x00


//--------------------- .nv.info._Z18pegasos_per_threadiiPdS_S_diS_iS_ --------------------------
	.section	.nv.info._Z18pegasos_per_threadiiPdS_S_diS_iS_,"",@"SHT_CUDA_INFO"
	.sectionflags	@""
	.align	4


	//----- nvinfo : EIATTR_CUDA_API_VERSION
	.align		4
        /*0000*/ 	.byte	0x04, 0x37
        /*0002*/ 	.short	(.L_27 - .L_26)
.L_26:
        /*0004*/ 	.word	0x00000082


	//----- nvinfo : EIATTR_KPARAM_INFO
	.align		4
.L_27:
        /*0008*/ 	.byte	0x04, 0x17
        /*000a*/ 	.short	(.L_29 - .L_28)
.L_28:
        /*000c*/ 	.word	0x00000000
        /*0010*/ 	.short	0x0009
        /*0012*/ 	.short	0x0040
        /*0014*/ 	.byte	0x00, 0xf5, 0x21, 0x00


	//----- nvinfo : EIATTR_KPARAM_INFO
	.align		4
.L_29:
        /*0018*/ 	.byte	0x04, 0x17
        /*001a*/ 	.short	(.L_31 - .L_30)
.L_30:
        /*001c*/ 	.word	0x00000000
        /*0020*/ 	.short	0x0008
        /*0022*/ 	.short	0x0038
        /*0024*/ 	.byte	0x00, 0xf0, 0x11, 0x00


	//----- nvinfo : EIATTR_KPARAM_INFO
	.align		4
.L_31:
        /*0028*/ 	.byte	0x04, 0x17
        /*002a*/ 	.short	(.L_33 - .L_32)
.L_32:
        /*002c*/ 	.word	0x00000000
        /*0030*/ 	.short	0x0007
        /*0032*/ 	.short	0x0030
        /*0034*/ 	.byte	0x00, 0xf5, 0x21, 0x00


	//----- nvinfo : EIATTR_KPARAM_INFO
	.align		4
.L_33:
        /*0038*/ 	.byte	0x04, 0x17
        /*003a*/ 	.short	(.L_35 - .L_34)
.L_34:
        /*003c*/ 	.word	0x00000000
        /*0040*/ 	.short	0x0006
        /*0042*/ 	.short	0x0028
        /*0044*/ 	.byte	0x00, 0xf0, 0x11, 0x00


	//----- nvinfo : EIATTR_KPARAM_INFO
	.align		4
.L_35:
        /*0048*/ 	.byte	0x04, 0x17
        /*004a*/ 	.short	(.L_37 - .L_36)
.L_36:
        /*004c*/ 	.word	0x00000000
        /*0050*/ 	.short	0x0005
        /*0052*/ 	.short	0x0020
        /*0054*/ 	.byte	0x00, 0xf0, 0x21, 0x00


	//----- nvinfo : EIATTR_KPARAM_INFO
	.align		4
.L_37:
        /*0058*/ 	.byte	0x04, 0x17
        /*005a*/ 	.short	(.L_39 - .L_38)
.L_38:
        /*005c*/ 	.word	0x00000000
        /*0060*/ 	.short	0x0004
        /*0062*/ 	.short	0x0018
        /*0064*/ 	.byte	0x00, 0xf5, 0x21, 0x00


	//----- nvinfo : EIATTR_KPARAM_INFO
	.align		4
.L_39:
        /*0068*/ 	.byte	0x04, 0x17
        /*006a*/ 	.short	(.L_41 - .L_40)
.L_40:
        /*006c*/ 	.word	0x00000000
        /*0070*/ 	.short	0x0003
        /*0072*/ 	.short	0x0010
        /*0074*/ 	.byte	0x00, 0xf5, 0x21, 0x00


	//----- nvinfo : EIATTR_KPARAM_INFO
	.align		4
.L_41:
        /*0078*/ 	.byte	0x04, 0x17
        /*007a*/ 	.short	(.L_43 - .L_42)
.L_42:
        /*007c*/ 	.word	0x00000000
        /*0080*/ 	.short	0x0002
        /*0082*/ 	.short	0x0008
        /*0084*/ 	.byte	0x00, 0xf5, 0x21, 0x00


	//----- nvinfo : EIATTR_KPARAM_INFO
	.align		4
.L_43:
        /*0088*/ 	.byte	0x04, 0x17
        /*008a*/ 	.short	(.L_45 - .L_44)
.L_44:
        /*008c*/ 	.word	0x00000000
        /*0090*/ 	.short	0x0001
        /*0092*/ 	.short	0x0004
        /*0094*/ 	.byte	0x00, 0xf0, 0x11, 0x00


	//----- nvinfo : EIATTR_KPARAM_INFO
	.align		4
.L_45:
        /*0098*/ 	.byte	0x04, 0x17
        /*009a*/ 	.short	(.L_47 - .L_46)
.L_46:
        /*009c*/ 	.word	0x00000000
        /*00a0*/ 	.short	0x0000
        /*00a2*/ 	.short	0x0000
        /*00a4*/ 	.byte	0x00, 0xf0, 0x11, 0x00


	//----- nvinfo : EIATTR_SPARSE_MMA_MASK
	.align		4
.L_47:
        /*00a8*/ 	.byte	0x03, 0x50
        /*00aa*/ 	.short	0x0000


	//----- nvinfo : EIATTR_MAXREG_COUNT
	.align		4
        /*00ac*/ 	.byte	0x03, 0x1b
        /*00ae*/ 	.short	0x00ff


	//----- nvinfo : EIATTR_MERCURY_ISA_VERSION
	.align		4
        /*00b0*/ 	.byte	0x03, 0x5f
        /*00b2*/ 	.short	0x0101


	//----- nvinfo : EIATTR_VRC_CTA_INIT_COUNT
	.align		4
        /*00b4*/ 	.byte	0x02, 0x4a
	.zero		1
	.zero		1


	//----- nvinfo : EIATTR_EXIT_INSTR_OFFSETS
	.align		4
        /*00b8*/ 	.byte	0x04, 0x1c
        /*00ba*/ 	.short	(.L_49 - .L_48)


	//   ....[0]....
.L_48:
        /*00bc*/ 	.word	0x000000b0


	//   ....[1]....
        /*00c0*/ 	.word	0x00000180


	//   ....[2]....
        /*00c4*/ 	.word	0x00002050


	//----- nvinfo : EIATTR_CRS_STACK_SIZE
	.align		4
.L_49:
        /*00c8*/ 	.byte	0x04, 0x1e
        /*00ca*/ 	.short	(.L_51 - .L_50)
.L_50:
        /*00cc*/ 	.word	0x00000000


	//----- nvinfo : EIATTR_CBANK_PARAM_SIZE
	.align		4
.L_51:
        /*00d0*/ 	.byte	0x03, 0x19
        /*00d2*/ 	.short	0x0048


	//----- nvinfo : EIATTR_PARAM_CBANK
	.align		4
        /*00d4*/ 	.byte	0x04, 0x0a
        /*00d6*/ 	.short	(.L_53 - .L_52)
	.align		4
.L_52:
        /*00d8*/ 	.word	index@(.nv.constant0._Z18pegasos_per_threadiiPdS_S_diS_iS_)
        /*00dc*/ 	.short	0x0380
        /*00de*/ 	.short	0x0048


	//----- nvinfo : EIATTR_SW_WAR
	.align		4
.L_53:
        /*00e0*/ 	.byte	0x04, 0x36
        /*00e2*/ 	.short	(.L_55 - .L_54)
.L_54:
        /*00e4*/ 	.word	0x00000008
.L_55:


//--------------------- .nv.info._Z3dotiPdS_iS_   --------------------------
	.section	.nv.info._Z3dotiPdS_iS_,"",@"SHT_CUDA_INFO"
	.sectionflags	@""
	.align	4


	//----- nvinfo : EIATTR_CUDA_API_VERSION
	.align		4
        /*0000*/ 	.byte	0x04, 0x37
        /*0002*/ 	.short	(.L_57 - .L_56)
.L_56:
        /*0004*/ 	.word	0x00000082


	//----- nvinfo : EIATTR_KPARAM_INFO
	.align		4
.L_57:
        /*0008*/ 	.byte	0x04, 0x17
        /*000a*/ 	.short	(.L_59 - .L_58)
.L_58:
        /*000c*/ 	.word	0x00000000
        /*0010*/ 	.short	0x0004
        /*0012*/ 	.short	0x0020
        /*0014*/ 	.byte	0x00, 0xf5, 0x21, 0x00


	//----- nvinfo : EIATTR_KPARAM_INFO
	.align		4
.L_59:
        /*0018*/ 	.byte	0x04, 0x17
        /*001a*/ 	.short	(.L_61 - .L_60)
.L_60:
        /*001c*/ 	.word	0x00000000
        /*0020*/ 	.short	0x0003
        /*0022*/ 	.short	0x0018
        /*0024*/ 	.byte	0x00, 0xf0, 0x11, 0x00


	//----- nvinfo : EIATTR_KPARAM_INFO
	.align		4
.L_61:
        /*0028*/ 	.byte	0x04, 0x17
        /*002a*/ 	.short	(.L_63 - .L_62)
.L_62:
        /*002c*/ 	.word	0x00000000
        /*0030*/ 	.short	0x0002
        /*0032*/ 	.short	0x0010
        /*0034*/ 	.byte	0x00, 0xf5, 0x21, 0x00


	//----- nvinfo : EIATTR_KPARAM_INFO
	.align		4
.L_63:
        /*0038*/ 	.byte	0x04, 0x17
        /*003a*/ 	.short	(.L_65 - .L_64)
.L_64:
        /*003c*/ 	.word	0x00000000
        /*0040*/ 	.short	0x0001
        /*0042*/ 	.short	0x0008
        /*0044*/ 	.byte	0x00, 0xf5, 0x21, 0x00


	//----- nvinfo : EIATTR_KPARAM_INFO
	.align		4
.L_65:
        /*0048*/ 	.byte	0x04, 0x17
        /*004a*/ 	.short	(.L_67 - .L_66)
.L_66:
        /*004c*/ 	.word	0x00000000
        /*0050*/ 	.short	0x0000
        /*0052*/ 	.short	0x0000
        /*0054*/ 	.byte	0x00, 0xf0, 0x11, 0x00


	//----- nvinfo : EIATTR_SPARSE_MMA_MASK
	.align		4
.L_67:
        /*0058*/ 	.byte	0x03, 0x50
        /*005a*/ 	.short	0x0000


	//----- nvinfo : EIATTR_MAXREG_COUNT
	.align		4
        /*005c*/ 	.byte	0x03, 0x1b
        /*005e*/ 	.short	0x00ff


	//----- nvinfo : EIATTR_NUM_BARRIERS
	.align		4
        /*0060*/ 	.byte	0x02, 0x4c
        /*0062*/ 	.byte	0x01
	.zero		1


	//----- nvinfo : EIATTR_MERCURY_ISA_VERSION
	.align		4
        /*0064*/ 	.byte	0x03, 0x5f
        /*0066*/ 	.short	0x0101


	//----- nvinfo : EIATTR_VRC_CTA_INIT_COUNT
	.align		4
        /*0068*/ 	.byte	0x02, 0x4a
	.zero		1
	.zero		1


	//----- nvinfo : EIATTR_EXIT_INSTR_OFFSETS
	.align		4
        /*006c*/ 	.byte	0x04, 0x1c
        /*006e*/ 	.short	(.L_69 - .L_68)


	//   ....[0]....
.L_68:
        /*0070*/ 	.word	0x00000230


	//   ....[1]....
        /*0074*/ 	.word	0x00000630


	//----- nvinfo : EIATTR_CRS_STACK_SIZE
	.align		4
.L_69:
        /*0078*/ 	.byte	0x04, 0x1e
        /*007a*/ 	.short	(.L_71 - .L_70)
.L_70:
        /*007c*/ 	.word	0x00000000


	//----- nvinfo : EIATTR_CBANK_PARAM_SIZE
	.align		4
.L_71:
        /*0080*/ 	.byte	0x03, 0x19
        /*0082*/ 	.short	0x0028


	//----- nvinfo : EIATTR_PARAM_CBANK
	.align		4
        /*0084*/ 	.byte	0x04, 0x0a
        /*0086*/ 	.short	(.L_73 - .L_72)
	.align		4
.L_72:
        /*0088*/ 	.word	index@(.nv.constant0._Z3dotiPdS_iS_)
        /*008c*/ 	.short	0x0380
        /*008e*/ 	.short	0x0028


	//----- nvinfo : EIATTR_SW_WAR
	.align		4
.L_73:
        /*0090*/ 	.byte	0x04, 0x36
        /*0092*/ 	.short	(.L_75 - .L_74)
.L_74:
        /*0094*/ 	.word	0x00000008
.L_75:


//--------------------- .nv.info._Z5type2iddPdiS_S_ --------------------------
	.section	.nv.info._Z5type2iddPdiS_S_,"",@"SHT_CUDA_INFO"
	.sectionflags	@""
	.align	4


	//----- nvinfo : EIATTR_CUDA_API_VERSION
	.align		4
        /*0000*/ 	.byte	0x04, 0x37
        /*0002*/ 	.short	(.L_77 - .L_76)
.L_76:
        /*0004*/ 	.word	0x00000082


	//----- nvinfo : EIATTR_KPARAM_INFO
	.align		4
.L_77:
        /*0008*/ 	.byte	0x04, 0x17
        /*000a*/ 	.short	(.L_79 - .L_78)
.L_78:
        /*000c*/ 	.word	0x00000000
        /*0010*/ 	.short	0x0006
        /*0012*/ 	.short	0x0030
        /*0014*/ 	.byte	0x00, 0xf5, 0x21, 0x00


	//----- nvinfo : EIATTR_KPARAM_INFO
	.align		4
.L_79:
        /*0018*/ 	.byte	0x04, 0x17
        /*001a*/ 	.short	(.L_81 - .L_80)
.L_80:
        /*001c*/ 	.word	0x00000000
        /*0020*/ 	.short	0x0005
        /*0022*/ 	.short	0x0028
        /*0024*/ 	.byte	0x00, 0xf5, 0x21, 0x00


	//----- nvinfo : EIATTR_KPARAM_INFO
	.align		4
.L_81:
        /*0028*/ 	.byte	0x04, 0x17
        /*002a*/ 	.short	(.L_83 - .L_82)
.L_82:
        /*002c*/ 	.word	0x00000000
        /*0030*/ 	.short	0x0004
        /*0032*/ 	.short	0x0020
        /*0034*/ 	.byte	0x00, 0xf0, 0x11, 0x00


	//----- nvinfo : EIATTR_KPARAM_INFO
	.align		4
.L_83:
        /*0038*/ 	.byte	0x04, 0x17
        /*003a*/ 	.short	(.L_85 - .L_84)
.L_84:
        /*003c*/ 	.word	0x00000000
        /*0040*/ 	.short	0x0003
        /*0042*/ 	.short	0x0018
        /*0044*/ 	.byte	0x00, 0xf5, 0x21, 0x00


	//----- nvinfo : EIATTR_KPARAM_INFO
	.align		4
.L_85:
        /*0048*/ 	.byte	0x04, 0x17
        /*004a*/ 	.short	(.L_87 - .L_86)
.L_86:
        /*004c*/ 	.word	0x00000000
        /*0050*/ 	.short	0x0002
        /*0052*/ 	.short	0x0010
        /*0054*/ 	.byte	0x00, 0xf0, 0x21, 0x00


	//----- nvinfo : EIATTR_KPARAM_INFO
	.align		4
.L_87:
        /*0058*/ 	.byte	0x04, 0x17
        /*005a*/ 	.short	(.L_89 - .L_88)
.L_88:
        /*005c*/ 	.word	0x00000000
        /*0060*/ 	.short	0x0001
        /*0062*/ 	.short	0x0008
        /*0064*/ 	.byte	0x00, 0xf0, 0x21, 0x00


	//----- nvinfo : EIATTR_KPARAM_INFO
	.align		4
.L_89:
        /*0068*/ 	.byte	0x04, 0x17
        /*006a*/ 	.short	(.L_91 - .L_90)
.L_90:
        /*006c*/ 	.word	0x00000000
        /*0070*/ 	.short	0x0000
        /*0072*/ 	.short	0x0000
        /*0074*/ 	.byte	0x00, 0xf0, 0x11, 0x00


	//----- nvinfo : EIATTR_SPARSE_MMA_MASK
	.align		4
.L_91:
        /*0078*/ 	.byte	0x03, 0x50
        /*007a*/ 	.short	0x0000


	//----- nvinfo : EIATTR_MAXREG_COUNT
	.align		4
        /*007c*/ 	.byte	0x03, 0x1b
        /*007e*/ 	.short	0x00ff


	//----- nvinfo : EIATTR_MERCURY_ISA_VERSION
	.align		4
        /*0080*/ 	.byte	0x03, 0x5f
        /*0082*/ 	.short	0x0101


	//----- nvinfo : EIATTR_VRC_CTA_INIT_COUNT
	.align		4
        /*0084*/ 	.byte	0x02, 0x4a
	.zero		1
	.zero		1


	//----- nvinfo : EIATTR_EXIT_INSTR_OFFSETS
	.align		4
        /*0088*/ 	.byte	0x04, 0x1c
        /*008a*/ 	.short	(.L_93 - .L_92)


	//   ....[0]....
.L_92:
        /*008c*/ 	.word	0x00000090


	//   ....[1]....
        /*0090*/ 	.word	0x00000430


	//   ....[2]....
        /*0094*/ 	.word	0x000006e0


	//----- nvinfo : EIATTR_CRS_STACK_SIZE
	.align		4
.L_93:
        /*0098*/ 	.byte	0x04, 0x1e
        /*009a*/ 	.short	(.L_95 - .L_94)
.L_94:
        /*009c*/ 	.word	0x00000000


	//----- nvinfo : EIATTR_CBANK_PARAM_SIZE
	.align		4
.L_95:
        /*00a0*/ 	.byte	0x03, 0x19
        /*00a2*/ 	.short	0x0038


	//----- nvinfo : EIATTR_PARAM_CBANK
	.align		4
        /*00a4*/ 	.byte	0x04, 0x0a
        /*00a6*/ 	.short	(.L_97 - .L_96)
	.align		4
.L_96:
        /*00a8*/ 	.word	index@(.nv.constant0._Z5type2iddPdiS_S_)
        /*00ac*/ 	.short	0x0380
        /*00ae*/ 	.short	0x0038


	//----- nvinfo : EIATTR_SW_WAR
	.align		4
.L_97:
        /*00b0*/ 	.byte	0x04, 0x36
        /*00b2*/ 	.short	(.L_99 - .L_98)
.L_98:
        /*00b4*/ 	.word	0x00000008
.L_99:


//--------------------- .nv.info._Z5type1iddPd    --------------------------
	.section	.nv.info._Z5type1iddPd,"",@"SHT_CUDA_INFO"
	.sectionflags	@""
	.align	4


	//----- nvinfo : EIATTR_CUDA_API_VERSION
	.align		4
        /*0000*/ 	.byte	0x04, 0x37
        /*0002*/ 	.short	(.L_101 - .L_100)
.L_100:
        /*0004*/ 	.word	0x00000082


	//----- nvinfo : EIATTR_KPARAM_INFO
	.align		4
.L_101:
        /*0008*/ 	.byte	0x04, 0x17
        /*000a*/ 	.short	(.L_103 - .L_102)
.L_102:
        /*000c*/ 	.word	0x00000000
        /*0010*/ 	.short	0x0003
        /*0012*/ 	.short	0x0018
        /*0014*/ 	.byte	0x00, 0xf5, 0x21, 0x00


	//----- nvinfo : EIATTR_KPARAM_INFO
	.align		4
.L_103:
        /*0018*/ 	.byte	0x04, 0x17
        /*001a*/ 	.short	(.L_105 - .L_104)
.L_104:
        /*001c*/ 	.word	0x00000000
        /*0020*/ 	.short	0x0002
        /*0022*/ 	.short	0x0010
        /*0024*/ 	.byte	0x00, 0xf0, 0x21, 0x00


	//----- nvinfo : EIATTR_KPARAM_INFO
	.align		4
.L_105:
        /*0028*/ 	.byte	0x04, 0x17
        /*002a*/ 	.short	(.L_107 - .L_106)
.L_106:
        /*002c*/ 	.word	0x00000000
        /*0030*/ 	.short	0x0001
        /*0032*/ 	.short	0x0008
        /*0034*/ 	.byte	0x00, 0xf0, 0x21, 0x00


	//----- nvinfo : EIATTR_KPARAM_INFO
	.align		4
.L_107:
        /*0038*/ 	.byte	0x04, 0x17
        /*003a*/ 	.short	(.L_109 - .L_108)
.L_108:
        /*003c*/ 	.word	0x00000000
        /*0040*/ 	.short	0x0000
        /*0042*/ 	.short	0x0000
        /*0044*/ 	.byte	0x00, 0xf0, 0x11, 0x00


	//----- nvinfo : EIATTR_SPARSE_MMA_MASK
	.align		4
.L_109:
        /*0048*/ 	.byte	0x03, 0x50
        /*004a*/ 	.short	0x0000


	//----- nvinfo : EIATTR_MAXREG_COUNT
	.align		4
        /*004c*/ 	.byte	0x03, 0x1b
        /*004e*/ 	.short	0x00ff


	//----- nvinfo : EIATTR_MERCURY_ISA_VERSION
	.align		4
        /*0050*/ 	.byte	0x03, 0x5f
        /*0052*/ 	.short	0x0101


	//----- nvinfo : EIATTR_VRC_CTA_INIT_COUNT
	.align		4
        /*0054*/ 	.byte	0x02, 0x4a
	.zero		1
	.zero		1


	//----- nvinfo : EIATTR_EXIT_INSTR_OFFSETS
	.align		4
        /*0058*/ 	.byte	0x04, 0x1c
        /*005a*/ 	.short	(.L_111 - .L_110)


	//   ....[0]....
.L_110:
        /*005c*/ 	.word	0x00000090


	//   ....[1]....
        /*0060*/ 	.word	0x00000390


	//   ....[2]....
        /*0064*/ 	.word	0x000004d0


	//----- nvinfo : EIATTR_CRS_STACK_SIZE
	.align		4
.L_111:
        /*0068*/ 	.byte	0x04, 0x1e
        /*006a*/ 	.short	(.L_113 - .L_112)
.L_112:
        /*006c*/ 	.word	0x00000000


	//----- nvinfo : EIATTR_CBANK_PARAM_SIZE
	.align		4
.L_113:
        /*0070*/ 	.byte	0x03, 0x19
        /*0072*/ 	.short	0x0020


	//----- nvinfo : EIATTR_PARAM_CBANK
	.align		4
        /*0074*/ 	.byte	0x04, 0x0a
        /*0076*/ 	.short	(.L_115 - .L_114)
	.align		4
.L_114:
        /*0078*/ 	.word	index@(.nv.constant0._Z5type1iddPd)
        /*007c*/ 	.short	0x0380
        /*007e*/ 	.short	0x0020


	//----- nvinfo : EIATTR_SW_WAR
	.align		4
.L_115:
        /*0080*/ 	.byte	0x04, 0x36
        /*0082*/ 	.short	(.L_117 - .L_116)
.L_116:
        /*0084*/ 	.word	0x00000008
.L_117:


//--------------------- .nv.callgraph             --------------------------
	.section	.nv.callgraph,"",@"SHT_CUDA_CALLGRAPH"
	.align	4
	.sectionentsize	8
	.align		4
        /*0000*/ 	.word	0x00000000
	.align		4
        /*0004*/ 	.word	0xffffffff
	.align		4
        /*0008*/ 	.word	0x00000000
	.align		4
        /*000c*/ 	.word	0xfffffffe
	.align		4
        /*0010*/ 	.word	0x00000000
	.align		4
        /*0014*/ 	.word	0xfffffffd
	.align		4
        /*0018*/ 	.word	0x00000000
	.align		4
        /*001c*/ 	.word	0xfffffffc


//--------------------- .text._Z18pegasos_per_threadiiPdS_S_diS_iS_ --------------------------
	.section	.text._Z18pegasos_per_threadiiPdS_S_diS_iS_,"ax",@progbits
	.align	128
        .global         _Z18pegasos_per_threadiiPdS_S_diS_iS_
        .type           _Z18pegasos_per_threadiiPdS_S_diS_iS_,@function
        .size           _Z18pegasos_per_threadiiPdS_S_diS_iS_,(.L_x_38 - _Z18pegasos_per_threadiiPdS_S_diS_iS_)
        .other          _Z18pegasos_per_threadiiPdS_S_diS_iS_,@"STO_CUDA_ENTRY STV_DEFAULT"
_Z18pegasos_per_threadiiPdS_S_diS_iS_:
.text._Z18pegasos_per_threadiiPdS_S_diS_iS_:
[----:B------:R-:W-:Y:S08]  /*0000*/  LDC R1, c[0x0][0x37c] ;  /* 0x0000df00ff017b82 */ /* 0x000ff00000000800 */
[----:B------:R-:W0:Y:S08]  /*0010*/  LDC R6, c[0x0][0x3b8] ;  /* 0x0000ee00ff067b82 */ /* 0x000e300000000800 */
[----:B------:R-:W1:Y:S08]  /*0020*/  LDC R4, c[0x0][0x3a8] ;  /* 0x0000ea00ff047b82 */ /* 0x000e700000000800 */
[----:B------:R-:W2:Y:S01]  /*0030*/  LDC R9, c[0x0][0x380] ;  /* 0x0000e000ff097b82 */ /* 0x000ea20000000800 */
[----:B0-----:R-:W-:-:S04]  /*0040*/  IABS R5, R6 ;  /* 0x0000000600057213 */ /* 0x001fc80000000000 */
[----:B------:R-:W0:Y:S01]  /*0050*/  I2F.RP R0, R5 ;  /* 0x0000000500007306 */ /* 0x000e220000209400 */
[----:B-1----:R-:W-:-:S07]  /*0060*/  ISETP.GE.AND P0, PT, R4, 0x1, PT ;  /* 0x000000010400780c */ /* 0x002fce0003f06270 */
[----:B0-----:R-:W0:Y:S02]  /*0070*/  MUFU.RCP R0, R0 ;  /* 0x0000000000007308 */ /* 0x001e240000001000 */
[----:B0-----:R-:W-:-:S06]  /*0080*/  IADD3 R2, PT, PT, R0, 0xffffffe, RZ ;  /* 0x0ffffffe00027810 */ /* 0x001fcc0007ffe0ff */
[----:B------:R-:W0:Y:S02]  /*0090*/  F2I.FTZ.U32.TRUNC.NTZ R3, R2 ;  /* 0x0000000200037305 */ /* 0x000e24000021f000 */
[----:B0-----:R-:W-:Y:S01]  /*00a0*/  IMAD.MOV R0, RZ, RZ, -R3 ;  /* 0x000000ffff007224 */ /* 0x001fe200078e0a03 */
[----:B--2---:R-:W-:Y:S06]  /*00b0*/  @!P0 EXIT ;  /* 0x000000000000894d */ /* 0x004fec0003800000 */
[----:B------:R-:W0:Y:S01]  /*00c0*/  LDCU UR5, c[0x0][0x384] ;  /* 0x00007080ff0577ac */ /* 0x000e220008000800 */
[----:B------:R-:W-:Y:S02]  /*00d0*/  HFMA2 R2, -RZ, RZ, 0, 0 ;  /* 0x00000000ff027431 */ /* 0x000fe400000001ff */
[----:B------:R-:W-:Y:S01]  /*00e0*/  IMAD R7, R0, R5, RZ ;  /* 0x0000000500077224 */ /* 0x000fe200078e02ff */
[----:B------:R-:W1:Y:S01]  /*00f0*/  S2R R4, SR_CTAID.X ;  /* 0x0000000000047919 */ /* 0x000e620000002500 */
[----:B------:R-:W-:Y:S02]  /*0100*/  IABS R0, R9 ;  /* 0x0000000900007213 */ /* 0x000fe40000000000 */
[----:B------:R-:W-:-:S06]  /*0110*/  IMAD.HI.U32 R2, R3, R7, R2 ;  /* 0x0000000703027227 */ /* 0x000fcc00078e0002 */
[----:B------:R-:W-:Y:S01]  /*0120*/  IMAD.HI.U32 R2, R2, R0, RZ ;  /* 0x0000000002027227 */ /* 0x000fe200078e00ff */
[----:B0-----:R-:W-:-:S03]  /*0130*/  UISETP.GE.AND UP0, UPT, UR5, 0x1, UPT ;  /* 0x000000010500788c */ /* 0x001fc6000bf06270 */
[----:B------:R-:W-:-:S03]  /*0140*/  IMAD.MOV R3, RZ, RZ, -R2 ;  /* 0x000000ffff037224 */ /* 0x000fc600078e0a02 */
[----:B------:R-:W-:Y:S01]  /*0150*/  PLOP3.LUT P0, PT, PT, PT, UP0, 0x80, 0x8 ;  /* 0x000000000008781c */ /* 0x000fe20003f0f008 */
[----:B------:R-:W-:-:S05]  /*0160*/  IMAD R0, R5, R3, R0 ;  /* 0x0000000305007224 */ /* 0x000fca00078e0200 */
[----:B------:R-:W-:-:S07]  /*0170*/  ISETP.GT.U32.AND P2, PT, R5, R0, PT ;  /* 0x000000000500720c */ /* 0x000fce0003f44070 */
[----:B-1----:R-:W-:Y:S06]  /*0180*/  @!P0 EXIT ;  /* 0x000000000000894d */ /* 0x002fec0003800000 */
[----:B------:R-:W0:Y:S01]  /*0190*/  S2R R3, SR_TID.X ;  /* 0x0000000000037919 */ /* 0x000e220000002100 */
[-C--:B------:R-:W-:Y:S01]  /*01a0*/  @!P2 IADD3 R0, PT, PT, R0, -R5.reuse, RZ ;  /* 0x800000050000a210 */ /* 0x080fe20007ffe0ff */
[----:B------:R-:W0:Y:S01]  /*01b0*/  LDCU UR4, c[0x0][0x360] ;  /* 0x00006c00ff0477ac */ /* 0x000e220008000800 */
[----:B------:R-:W-:Y:S01]  /*01c0*/  @!P2 VIADD R2, R2, 0x1 ;  /* 0x000000010202a836 */ /* 0x000fe20000000000 */
[----:B------:R-:W-:Y:S02]  /*01d0*/  ISETP.NE.AND P2, PT, R6, RZ, PT ;  /* 0x000000ff0600720c */ /* 0x000fe40003f45270 */
[----:B------:R-:W-:Y:S01]  /*01e0*/  ISETP.GE.U32.AND P1, PT, R0, R5, PT ;  /* 0x000000050000720c */ /* 0x000fe20003f26070 */
[----:B------:R-:W1:Y:S01]  /*01f0*/  LDCU.64 UR8, c[0x0][0x390] ;  /* 0x00007200ff0877ac */ /* 0x000e620008000a00 */
[----:B------:R-:W-:Y:S01]  /*0200*/  LOP3.LUT R0, R9, R6, RZ, 0x3c, !PT ;  /* 0x0000000609007212 */ /* 0x000fe200078e3cff */
[----:B------:R-:W-:-:S03]  /*0210*/  ULOP3.LUT UR11, UR5, 0xf, URZ, 0xc0, !UPT ;  /* 0x0000000f050b7892 */ /* 0x000fc6000f8ec0ff */
[----:B------:R-:W-:Y:S01]  /*0220*/  ISETP.GE.AND P0, PT, R0, RZ, PT ;  /* 0x000000ff0000720c */ /* 0x000fe20003f06270 */
[----:B------:R-:W-:Y:S02]  /*0230*/  ULOP3.LUT UR13, UR5, 0x7, URZ, 0xc0, !UPT ;  /* 0x00000007050d7892 */ /* 0x000fe4000f8ec0ff */
[----:B------:R-:W-:Y:S02]  /*0240*/  ULOP3.LUT UR6, UR5, 0x7ffffff0, URZ, 0xc0, !UPT ;  /* 0x7ffffff005067892 */ /* 0x000fe4000f8ec0ff */
[----:B------:R-:W-:Y:S02]  /*0250*/  ULOP3.LUT UR15, UR5, 0x3, URZ, 0xc0, !UPT ;  /* 0x00000003050f7892 */ /* 0x000fe4000f8ec0ff */
[----:B------:R-:W-:Y:S01]  /*0260*/  @P1 IADD3 R2, PT, PT, R2, 0x1, RZ ;  /* 0x0000000102021810 */ /* 0x000fe20007ffe0ff */
[----:B------:R-:W-:Y:S01]  /*0270*/  ULOP3.LUT UR7, UR5, 0x7ffffff8, URZ, 0xc0, !UPT ;  /* 0x7ffffff805077892 */ /* 0x000fe2000f8ec0ff */
[----:B------:R-:W2:Y:S03]  /*0280*/  LDCU.64 UR18, c[0x0][0x358] ;  /* 0x00006b00ff1277ac */ /* 0x000ea60008000a00 */
[----:B------:R-:W-:Y:S01]  /*0290*/  IMAD.MOV.U32 R5, RZ, RZ, R2 ;  /* 0x000000ffff057224 */ /* 0x000fe200078e0002 */
[----:B-1----:R-:W-:-:S02]  /*02a0*/  UIADD3 UR8, UP0, UPT, UR8, 0x40, URZ ;  /* 0x0000004008087890 */ /* 0x002fc4000ff1e0ff */
[----:B------:R-:W-:Y:S02]  /*02b0*/  UIADD3 UR12, UPT, UPT, UR11, -0x1, URZ ;  /* 0xffffffff0b0c7890 */ /* 0x000fe4000fffe0ff */
[----:B------:R-:W-:Y:S01]  /*02c0*/  @!P0 IADD3 R5, PT, PT, -R5, RZ, RZ ;  /* 0x000000ff05058210 */ /* 0x000fe20007ffe1ff */
[----:B------:R-:W-:Y:S01]  /*02d0*/  UIADD3.X UR9, UPT, UPT, URZ, UR9, URZ, UP0, !UPT ;  /* 0x00000009ff097290 */ /* 0x000fe200087fe4ff */
[----:B------:R-:W-:Y:S01]  /*02e0*/  @!P2 LOP3.LUT R5, RZ, R6, RZ, 0x33, !PT ;  /* 0x00000006ff05a212 */ /* 0x000fe200078e33ff */
[----:B0-----:R-:W-:Y:S01]  /*02f0*/  IMAD R2, R4, UR4, R3 ;  /* 0x0000000404027c24 */ /* 0x001fe2000f8e0203 */
[----:B------:R-:W-:Y:S02]  /*0300*/  UIADD3 UR14, UPT, UPT, UR13, -0x1, URZ ;  /* 0xffffffff0d0e7890 */ /* 0x000fe4000fffe0ff */
[----:B------:R-:W-:Y:S01]  /*0310*/  UIADD3 UR10, UPT, UPT, -UR6, URZ, URZ ;  /* 0x000000ff060a7290 */ /* 0x000fe2000fffe1ff */
[----:B------:R-:W-:Y:S01]  /*0320*/  IMAD R0, R5, R2, RZ ;  /* 0x0000000205007224 */ /* 0x000fe200078e02ff */
[----:B------:R-:W-:Y:S01]  /*0330*/  UMOV UR16, 0x1 ;  /* 0x0000000100107882 */ /* 0x000fe20000000000 */
[----:B------:R-:W-:-:S09]  /*0340*/  IMAD R2, R2, UR5, RZ ;  /* 0x0000000502027c24 */ /* 0x000fd2000f8e02ff */
.L_x_17:
[----:B0-----:R-:W0:Y:S01]  /*0350*/  LDCU.64 UR4, c[0x0][0x3a0] ;  /* 0x00007400ff0477ac */ /* 0x001e220008000a00 */
[----:B-12-4-:R-:W0:Y:S02]  /*0360*/  I2F.F64.U32 R4, UR16 ;  /* 0x0000001000047d12 */ /* 0x016e240008201800 */
[----:B0-----:R-:W-:Y:S01]  /*0370*/  DMUL R10, R4, UR4 ;  /* 0x00000004040a7c28 */ /* 0x001fe20008000000 */
[----:B------:R-:W0:Y:S05]  /*0380*/  LDCU UR4, c[0x0][0x384] ;  /* 0x00007080ff0477ac */ /* 0x000e2a0008000800 */
[----:B------:R-:W1:Y:S04]  /*0390*/  MUFU.RCP64H R5, R11 ;  /* 0x0000000b00057308 */ /* 0x000e680000001800 */
[----:B------:R-:W-:-:S05]  /*03a0*/  VIADD R4, R11, 0x300402 ;  /* 0x003004020b047836 */ /* 0x000fca0000000000 */
[----:B------:R-:W-:Y:S01]  /*03b0*/  FSETP.GEU.AND P0, PT, |R4|, 5.8789094863358348022e-39, PT ;  /* 0x004004020400780b */ /* 0x000fe20003f0e200 */
[----:B0-----:R-:W-:Y:S01]  /*03c0*/  UISETP.GE.U32.AND UP0, UPT, UR4, 0x10, UPT ;  /* 0x000000100400788c */ /* 0x001fe2000bf06070 */
[----:B-1----:R-:W-:-:S08]  /*03d0*/  DFMA R6, -R10, R4, 1 ;  /* 0x3ff000000a06742b */ /* 0x002fd00000000104 */
[----:B------:R-:W-:-:S08]  /*03e0*/  DFMA R6, R6, R6, R6 ;  /* 0x000000060606722b */ /* 0x000fd00000000006 */
[----:B------:R-:W-:-:S08]  /*03f0*/  DFMA R6, R4, R6, R4 ;  /* 0x000000060406722b */ /* 0x000fd00000000004 */
[----:B------:R-:W-:-:S08]  /*0400*/  DFMA R8, -R10, R6, 1 ;  /* 0x3ff000000a08742b */ /* 0x000fd00000000106 */
[----:B------:R-:W-:Y:S01]  /*0410*/  DFMA R6, R6, R8, R6 ;  /* 0x000000080606722b */ /* 0x000fe20000000006 */
[----:B---3--:R-:W-:Y:S10]  /*0420*/  @P0 BRA `(.L_x_0) ;  /* 0x0000000000100947 */ /* 0x008ff40003800000 */
[----:B------:R-:W-:Y:S02]  /*0430*/  LOP3.LUT R3, R11, 0x7fffffff, RZ, 0xc0, !PT ;  /* 0x7fffffff0b037812 */ /* 0x000fe400078ec0ff */
[----:B------:R-:W-:Y:S02]  /*0440*/  MOV R4, 0x470 ;  /* 0x0000047000047802 */ /* 0x000fe40000000f00 */
[----:B------:R-:W-:-:S07]  /*0450*/  IADD3 R3, PT, PT, R3, -0x100000, RZ ;  /* 0xfff0000003037810 */ /* 0x000fce0007ffe0ff */
[----:B--2---:R-:W-:Y:S05]  /*0460*/  CALL.REL.NOINC `($__internal_0_$__cuda_sm20_dblrcp_rn_slowpath_v3) ;  /* 0x0000001c00047944 */ /* 0x004fea0003c00000 */
.L_x_0:
[----:B------:R-:W0:Y:S02]  /*0470*/  LDCU.64 UR4, c[0x0][0x3b0] ;  /* 0x00007600ff0477ac */ /* 0x000e240008000a00 */
[----:B0-----:R-:W-:-:S06]  /*0480*/  UIMAD.WIDE.U32 UR4, UR16, 0x8, UR4 ;  /* 0x00000008100478a5 */ /* 0x001fcc000f8e0004 */
[----:B------:R-:W-:Y:S01]  /*0490*/  IMAD.U32 R8, RZ, RZ, UR4 ;  /* 0x00000004ff087e24 */ /* 0x000fe2000f8e00ff */
[----:B------:R-:W-:-:S04]  /*04a0*/  MOV R9, UR5 ;  /* 0x0000000500097c02 */ /* 0x000fc80008000f00 */
[----:B------:R-:W0:Y:S02]  /*04b0*/  LDCU UR5, c[0x0][0x384] ;  /* 0x00007080ff0577ac */ /* 0x000e240008000800 */
[----:B--2---:R-:W2:Y:S01]  /*04c0*/  LDG.E.64 R8, desc[UR18][R8.64] ;  /* 0x0000001208087981 */ /* 0x004ea2000c1e1b00 */
[----:B------:R-:W-:Y:S01]  /*04d0*/  CS2R R26, SRZ ;  /* 0x00000000001a7805 */ /* 0x000fe2000001ff00 */
[----:B------:R-:W-:Y:S01]  /*04e0*/  UMOV UR4, URZ ;  /* 0x000000ff00047c82 */ /* 0x000fe20008000000 */
[----:B--2---:R-:W1:Y:S02]  /*04f0*/  F2I.F64.TRUNC R3, R8 ;  /* 0x0000000800037311 */ /* 0x004e64000030d100 */
[----:B-1----:R-:W-:-:S04]  /*0500*/  IMAD.IADD R5, R0, 0x1, R3 ;  /* 0x0000000100057824 */ /* 0x002fc800078e0203 */
[----:B0-----:R-:W-:Y:S01]  /*0510*/  IMAD R5, R5, UR5, RZ ;  /* 0x0000000505057c24 */ /* 0x001fe2000f8e02ff */
[----:B------:R-:W-:Y:S06]  /*0520*/  BRA.U !UP0, `(.L_x_1) ;  /* 0x0000000108fc7547 */ /* 0x000fec000b800000 */
[----:B------:R-:W-:Y:S01]  /*0530*/  MOV R28, R5 ;  /* 0x00000005001c7202 */ /* 0x000fe20000000f00 */
[----:B------:R-:W-:Y:S01]  /*0540*/  IMAD.MOV.U32 R4, RZ, RZ, R2 ;  /* 0x000000ffff047224 */ /* 0x000fe200078e0002 */
[----:B------:R-:W-:Y:S01]  /*0550*/  CS2R R26, SRZ ;  /* 0x00000000001a7805 */ /* 0x000fe2000001ff00 */
[----:B------:R-:W-:-:S06]  /*0560*/  UMOV UR4, UR10 ;  /* 0x0000000a00047c82 */ /* 0x000fcc0008000000 */
.L_x_2:
[----:B------:R-:W0:Y:S01]  /*0570*/  LDC.64 R8, c[0x0][0x388] ;  /* 0x0000e200ff087b82 */ /* 0x000e220000000a00 */
[----:B------:R-:W-:Y:S01]  /*0580*/  MOV R24, UR8 ;  /* 0x0000000800187c02 */ /* 0x000fe20008000f00 */
[----:B------:R-:W-:-:S04]  /*0590*/  IMAD.U32 R25, RZ, RZ, UR9 ;  /* 0x00000009ff197e24 */ /* 0x000fc8000f8e00ff */
[----:B------:R-:W-:-:S05]  /*05a0*/  IMAD.WIDE R24, R28, 0x8, R24 ;  /* 0x000000081c187825 */ /* 0x000fca00078e0218 */
[----:B------:R-:W2:Y:S04]  /*05b0*/  LDG.E.64 R20, desc[UR18][R24.64+-0x40] ;  /* 0xffffc01218147981 */ /* 0x000ea8000c1e1b00 */
[----:B------:R-:W3:Y:S04]  /*05c0*/  LDG.E.64 R18, desc[UR18][R24.64+-0x38] ;  /* 0xffffc81218127981 */ /* 0x000ee8000c1e1b00 */
[----:B------:R-:W4:Y:S04]  /*05d0*/  LDG.E.64 R16, desc[UR18][R24.64+-0x30] ;  /* 0xffffd01218107981 */ /* 0x000f28000c1e1b00 */
[----:B------:R-:W5:Y:S01]  /*05e0*/  LDG.E.64 R22, desc[UR18][R24.64+-0x28] ;  /* 0xffffd81218167981 */ /* 0x000f62000c1e1b00 */
[----:B0-----:R-:W-:-:S05]  /*05f0*/  IMAD.WIDE R8, R4, 0x8, R8 ;  /* 0x0000000804087825 */ /* 0x001fca00078e0208 */
[----:B------:R-:W2:Y:S04]  /*0600*/  LDG.E.64 R14, desc[UR18][R8.64] ;  /* 0x00000012080e7981 */ /* 0x000ea8000c1e1b00 */
[----:B------:R-:W3:Y:S04]  /*0610*/  LDG.E.64 R12, desc[UR18][R8.64+0x8] ;  /* 0x00000812080c7981 */ /* 0x000ee8000c1e1b00 */
[----:B------:R-:W4:Y:S01]  /*0620*/  LDG.E.64 R10, desc[UR18][R8.64+0x10] ;  /* 0x00001012080a7981 */ /* 0x000f22000c1e1b00 */
[----:B--2---:R-:W-:-:S03]  /*0630*/  DFMA R20, R14, R20, R26 ;  /* 0x000000140e14722b */ /* 0x004fc6000000001a */
[----:B------:R-:W5:Y:S04]  /*0640*/  LDG.E.64 R14, desc[UR18][R8.64+0x18] ;  /* 0x00001812080e7981 */ /* 0x000f68000c1e1b00 */
[----:B------:R-:W2:Y:S01]  /*0650*/  LDG.E.64 R26, desc[UR18][R24.64+0x38] ;  /* 0x00003812181a7981 */ /* 0x000ea2000c1e1b00 */
[----:B---3--:R-:W-:-:S03]  /*0660*/  DFMA R18, R12, R18, R20 ;  /* 0x000000120c12722b */ /* 0x008fc60000000014 */
[----:B------:R-:W3:Y:S04]  /*0670*/  LDG.E.64 R12, desc[UR18][R8.64+0x20] ;  /* 0x00002012080c7981 */ /* 0x000ee8000c1e1b00 */
[----:B------:R-:W3:Y:S01]  /*0680*/  LDG.E.64 R20, desc[UR18][R24.64+-0x20] ;  /* 0xffffe01218147981 */ /* 0x000ee2000c1e1b00 */
[----:B----4-:R-:W-:-:S03]  /*0690*/  DFMA R16, R10, R16, R18 ;  /* 0x000000100a10722b */ /* 0x010fc60000000012 */
[----:B------:R-:W4:Y:S04]  /*06a0*/  LDG.E.64 R10, desc[UR18][R8.64+0x28] ;  /* 0x00002812080a7981 */ /* 0x000f28000c1e1b00 */
[----:B------:R-:W4:Y:S01]  /*06b0*/  LDG.E.64 R18, desc[UR18][R24.64+-0x18] ;  /* 0xffffe81218127981 */ /* 0x000f22000c1e1b00 */
[----:B-----5:R-:W-:-:S03]  /*06c0*/  DFMA R22, R14, R22, R16 ;  /* 0x000000160e16722b */ /* 0x020fc60000000010 */
[----:B------:R-:W5:Y:S04]  /*06d0*/  LDG.E.64 R16, desc[UR18][R8.64+0x30] ;  /* 0x0000301208107981 */ /* 0x000f68000c1e1b00 */
[----:B------:R-:W5:Y:S01]  /*06e0*/  LDG.E.64 R14, desc[UR18][R24.64+-0x10] ;  /* 0xfffff012180e7981 */ /* 0x000f62000c1e1b00 */
        /* <DEDUP_REMOVED lines=23> */
[----:B------:R-:W4:Y:S04]  /*0860*/  LDG.E.64 R12, desc[UR18][R24.64+0x30] ;  /* 0x00003012180c7981 */ /* 0x000f28000c1e1b00 */
[----:B------:R-:W2:Y:S01]  /*0870*/  LDG.E.64 R8, desc[UR18][R8.64+0x78] ;  /* 0x0000781208087981 */ /* 0x000ea2000c1e1b00 */
[----:B------:R-:W-:-:S04]  /*0880*/  UIADD3 UR4, UPT, UPT, UR4, 0x10, URZ ;  /* 0x0000001004047890 */ /* 0x000fc8000fffe0ff */
[----:B------:R-:W-:Y:S01]  /*0890*/  UISETP.NE.AND UP1, UPT, UR4, URZ, UPT ;  /* 0x000000ff0400728c */ /* 0x000fe2000bf25270 */
[----:B------:R-:W-:Y:S01]  /*08a0*/  IADD3 R4, PT, PT, R4, 0x10, RZ ;  /* 0x0000001004047810 */ /* 0x000fe20007ffe0ff */
[----:B------:R-:W-:Y:S01]  /*08b0*/  VIADD R28, R28, 0x10 ;  /* 0x000000101c1c7836 */ /* 0x000fe20000000000 */
[----:B-----5:R-:W-:-:S08]  /*08c0*/  DFMA R18, R18, R20, R22 ;  /* 0x000000141212722b */ /* 0x020fd00000000016 */
[----:B---3--:R-:W-:-:S08]  /*08d0*/  DFMA R14, R14, R16, R18 ;  /* 0x000000100e0e722b */ /* 0x008fd00000000012 */
[----:B----4-:R-:W-:-:S08]  /*08e0*/  DFMA R10, R10, R12, R14 ;  /* 0x0000000c0a0a722b */ /* 0x010fd0000000000e */
[----:B--2---:R-:W-:Y:S01]  /*08f0*/  DFMA R26, R8, R26, R10 ;  /* 0x0000001a081a722b */ /* 0x004fe2000000000a */
[----:B------:R-:W-:Y:S10]  /*0900*/  BRA.U UP1, `(.L_x_2) ;  /* 0xfffffffd01187547 */ /* 0x000ff4000b83ffff */
[----:B------:R-:W-:-:S05]  /*0910*/  UMOV UR4, UR6 ;  /* 0x0000000600047c82 */ /* 0x000fca0008000000 */
.L_x_1:
[----:B------:R-:W-:-:S09]  /*0920*/  UISETP.NE.AND UP1, UPT, UR11, URZ, UPT ;  /* 0x000000ff0b00728c */ /* 0x000fd2000bf25270 */
[----:B------:R-:W-:Y:S05]  /*0930*/  BRA.U !UP1, `(.L_x_3) ;  /* 0x0000000509347547 */ /* 0x000fea000b800000 */
[----:B------:R-:W-:Y:S02]  /*0940*/  UISETP.GE.U32.AND UP2, UPT, UR12, 0x7, UPT ;  /* 0x000000070c00788c */ /* 0x000fe4000bf46070 */
[----:B------:R-:W-:-:S07]  /*0950*/  UISETP.NE.AND UP3, UPT, UR13, URZ, UPT ;  /* 0x000000ff0d00728c */ /* 0x000fce000bf65270 */
[----:B------:R-:W-:Y:S05]  /*0960*/  BRA.U !UP2, `(.L_x_4) ;  /* 0x000000010a7c7547 */ /* 0x000fea000b800000 */
[----:B------:R-:W0:Y:S01]  /*0970*/  LDC.64 R10, c[0x0][0x388] ;  /* 0x0000e200ff0a7b82 */ /* 0x000e220000000a00 */
[----:B------:R-:W-:Y:S01]  /*0980*/  IADD3 R13, PT, PT, R2, UR4, RZ ;  /* 0x00000004020d7c10 */ /* 0x000fe2000fffe0ff */
[----:B------:R-:W-:-:S06]  /*0990*/  VIADD R15, R5, UR4 ;  /* 0x00000004050f7c36 */ /* 0x000fcc0008000000 */
[----:B------:R-:W1:Y:S01]  /*09a0*/  LDC.64 R8, c[0x0][0x390] ;  /* 0x0000e400ff087b82 */ /* 0x000e620000000a00 */
[----:B0-----:R-:W-:-:S05]  /*09b0*/  IMAD.WIDE R10, R13, 0x8, R10 ;  /* 0x000000080d0a7825 */ /* 0x001fca00078e020a */
[----:B------:R-:W2:Y:S01]  /*09c0*/  LDG.E.64 R20, desc[UR18][R10.64] ;  /* 0x000000120a147981 */ /* 0x000ea2000c1e1b00 */
[----:B-1----:R-:W-:-:S03]  /*09d0*/  IMAD.WIDE R8, R15, 0x8, R8 ;  /* 0x000000080f087825 */ /* 0x002fc600078e0208 */
[----:B------:R-:W3:Y:S04]  /*09e0*/  LDG.E.64 R16, desc[UR18][R10.64+0x8] ;  /* 0x000008120a107981 */ /* 0x000ee8000c1e1b00 */
[----:B------:R-:W2:Y:S04]  /*09f0*/  LDG.E.64 R22, desc[UR18][R8.64] ;  /* 0x0000001208167981 */ /* 0x000ea8000c1e1b00 */
[----:B------:R-:W3:Y:S04]  /*0a00*/  LDG.E.64 R18, desc[UR18][R8.64+0x8] ;  /* 0x0000081208127981 */ /* 0x000ee8000c1e1b00 */
[----:B------:R-:W4:Y:S04]  /*0a10*/  LDG.E.64 R12, desc[UR18][R10.64+0x10] ;  /* 0x000010120a0c7981 */ /* 0x000f28000c1e1b00 */
[----:B------:R-:W4:Y:S04]  /*0a20*/  LDG.E.64 R14, desc[UR18][R8.64+0x10] ;  /* 0x00001012080e7981 */ /* 0x000f28000c1e1b00 */
[----:B------:R-:W5:Y:S04]  /*0a30*/  LDG.E.64 R24, desc[UR18][R8.64+0x30] ;  /* 0x0000301208187981 */ /* 0x000f68000c1e1b00 */
[----:B------:R-:W5:Y:S01]  /*0a40*/  LDG.E.64 R28, desc[UR18][R8.64+0x38] ;  /* 0x00003812081c7981 */ /* 0x000f62000c1e1b00 */
[----:B--2---:R-:W-:-:S03]  /*0a50*/  DFMA R26, R20, R22, R26 ;  /* 0x00000016141a722b */ /* 0x004fc6000000001a */
[----:B------:R-:W2:Y:S04]  /*0a60*/  LDG.E.64 R20, desc[UR18][R10.64+0x18] ;  /* 0x000018120a147981 */ /* 0x000ea8000c1e1b00 */
[----:B------:R-:W2:Y:S01]  /*0a70*/  LDG.E.64 R22, desc[UR18][R8.64+0x18] ;  /* 0x0000181208167981 */ /* 0x000ea2000c1e1b00 */
[----:B---3--:R-:W-:-:S03]  /*0a80*/  DFMA R26, R16, R18, R26 ;  /* 0x00000012101a722b */ /* 0x008fc6000000001a */
[----:B------:R-:W3:Y:S04]  /*0a90*/  LDG.E.64 R16, desc[UR18][R10.64+0x20] ;  /* 0x000020120a107981 */ /* 0x000ee8000c1e1b00 */
[----:B------:R-:W3:Y:S01]  /*0aa0*/  LDG.E.64 R18, desc[UR18][R8.64+0x20] ;  /* 0x0000201208127981 */ /* 0x000ee2000c1e1b00 */
[----:B----4-:R-:W-:-:S03]  /*0ab0*/  DFMA R26, R12, R14, R26 ;  /* 0x0000000e0c1a722b */ /* 0x010fc6000000001a */
[----:B------:R-:W4:Y:S04]  /*0ac0*/  LDG.E.64 R12, desc[UR18][R10.64+0x28] ;  /* 0x000028120a0c7981 */ /* 0x000f28000c1e1b00 */
[----:B------:R-:W4:Y:S01]  /*0ad0*/  LDG.E.64 R14, desc[UR18][R8.64+0x28] ;  /* 0x00002812080e7981 */ /* 0x000f22000c1e1b00 */
[----:B--2---:R-:W-:-:S03]  /*0ae0*/  DFMA R20, R20, R22, R26 ;  /* 0x000000161414722b */ /* 0x004fc6000000001a */
[----:B------:R-:W5:Y:S04]  /*0af0*/  LDG.E.64 R22, desc[UR18][R10.64+0x30] ;  /* 0x000030120a167981 */ /* 0x000f68000c1e1b00 */
[----:B------:R-:W2:Y:S01]  /*0b00*/  LDG.E.64 R26, desc[UR18][R10.64+0x38] ;  /* 0x000038120a1a7981 */ /* 0x000ea2000c1e1b00 */
[----:B---3--:R-:W-:-:S08]  /*0b10*/  DFMA R16, R16, R18, R20 ;  /* 0x000000121010722b */ /* 0x008fd00000000014 */
[----:B----4-:R-:W-:Y:S01]  /*0b20*/  DFMA R12, R12, R14, R16 ;  /* 0x0000000e0c0c722b */ /* 0x010fe20000000010 */
[----:B------:R-:W-:-:S07]  /*0b30*/  UIADD3 UR4, UPT, UPT, UR4, 0x8, URZ ;  /* 0x0000000804047890 */ /* 0x000fce000fffe0ff */
[----:B-----5:R-:W-:-:S08]  /*0b40*/  DFMA R12, R22, R24, R12 ;  /* 0x00000018160c722b */ /* 0x020fd0000000000c */
[----:B--2---:R-:W-:-:S11]  /*0b50*/  DFMA R26, R26, R28, R12 ;  /* 0x0000001c1a1a722b */ /* 0x004fd6000000000c */
.L_x_4:
        /* <DEDUP_REMOVED lines=18> */
[----:B------:R-:W-:Y:S01]  /*0c80*/  UIADD3 UR4, UPT, UPT, UR4, 0x4, URZ ;  /* 0x0000000404047890 */ /* 0x000fe2000fffe0ff */
[----:B--2---:R-:W-:-:S08]  /*0c90*/  DFMA R10, R10, R12, R26 ;  /* 0x0000000c0a0a722b */ /* 0x004fd0000000001a */
[----:B---3--:R-:W-:-:S08]  /*0ca0*/  DFMA R10, R14, R16, R10 ;  /* 0x000000100e0a722b */ /* 0x008fd0000000000a */
[----:B----4-:R-:W-:-:S08]  /*0cb0*/  DFMA R10, R18, R20, R10 ;  /* 0x00000014120a722b */ /* 0x010fd0000000000a */
[----:B-----5:R-:W-:-:S11]  /*0cc0*/  DFMA R26, R22, R28, R10 ;  /* 0x0000001c161a722b */ /* 0x020fd6000000000a */
.L_x_5:
[----:B------:R-:W-:Y:S05]  /*0cd0*/  BRA.U !UP3, `(.L_x_3) ;  /* 0x000000010b4c7547 */ /* 0x000fea000b800000 */
[----:B------:R-:W0:Y:S01]  /*0ce0*/  LDC.64 R16, c[0x0][0x388] ;  /* 0x0000e200ff107b82 */ /* 0x000e220000000a00 */
[----:B------:R-:W-:Y:S01]  /*0cf0*/  IADD3 R9, PT, PT, R2, UR4, RZ ;  /* 0x0000000402097c10 */ /* 0x000fe2000fffe0ff */
[----:B------:R-:W-:-:S06]  /*0d00*/  VIADD R11, R5, UR4 ;  /* 0x00000004050b7c36 */ /* 0x000fcc0008000000 */
[----:B------:R-:W1:Y:S01]  /*0d10*/  LDC.64 R18, c[0x0][0x390] ;  /* 0x0000e400ff127b82 */ /* 0x000e620000000a00 */
[----:B0-----:R-:W-:-:S05]  /*0d20*/  IMAD.WIDE R16, R9, 0x8, R16 ;  /* 0x0000000809107825 */ /* 0x001fca00078e0210 */
[----:B------:R-:W2:Y:S01]  /*0d30*/  LDG.E.64 R8, desc[UR18][R16.64] ;  /* 0x0000001210087981 */ /* 0x000ea2000c1e1b00 */
[----:B-1----:R-:W-:-:S05]  /*0d40*/  IMAD.WIDE R18, R11, 0x8, R18 ;  /* 0x000000080b127825 */ /* 0x002fca00078e0212 */
[----:B------:R-:W2:Y:S01]  /*0d50*/  LDG.E.64 R10, desc[UR18][R18.64] ;  /* 0x00000012120a7981 */ /* 0x000ea2000c1e1b00 */
[----:B------:R-:W-:Y:S01]  /*0d60*/  UISETP.NE.AND UP2, UPT, UR15, 0x1, UPT ;  /* 0x000000010f00788c */ /* 0x000fe2000bf45270 */
[----:B--2---:R-:W-:-:S08]  /*0d70*/  DFMA R26, R8, R10, R26 ;  /* 0x0000000a081a722b */ /* 0x004fd0000000001a */
[----:B------:R-:W-:Y:S05]  /*0d80*/  BRA.U !UP2, `(.L_x_3) ;  /* 0x000000010a207547 */ /* 0x000fea000b800000 */
[----:B------:R-:W-:Y:S01]  /*0d90*/  UISETP.NE.AND UP2, UPT, UR15, 0x2, UPT ;  /* 0x000000020f00788c */ /* 0x000fe2000bf45270 */
[----:B------:R-:W2:Y:S04]  /*0da0*/  LDG.E.64 R8, desc[UR18][R16.64+0x8] ;  /* 0x0000081210087981 */ /* 0x000ea8000c1e1b00 */
[----:B------:R-:W2:Y:S01]  /*0db0*/  LDG.E.64 R10, desc[UR18][R18.64+0x8] ;  /* 0x00000812120a7981 */ /* 0x000ea2000c1e1b00 */
[----:B------:R-:W-:-:S13]  /*0dc0*/  PLOP3.LUT P0, PT, PT, PT, UP2, 0x80, 0x8 ;  /* 0x000000000008781c */ /* 0x000fda0003f0f028 */
[----:B------:R-:W3:Y:S04]  /*0dd0*/  @P0 LDG.E.64 R12, desc[UR18][R16.64+0x10] ;  /* 0x00001012100c0981 */ /* 0x000ee8000c1e1b00 */
[----:B------:R-:W3:Y:S01]  /*0de0*/  @P0 LDG.E.64 R14, desc[UR18][R18.64+0x10] ;  /* 0x00001012120e0981 */ /* 0x000ee2000c1e1b00 */
[----:B--2---:R-:W-:-:S08]  /*0df0*/  DFMA R26, R8, R10, R26 ;  /* 0x0000000a081a722b */ /* 0x004fd0000000001a */
[----:B---3--:R-:W-:-:S11]  /*0e00*/  @P0 DFMA R26, R12, R14, R26 ;  /* 0x0000000e0c1a022b */ /* 0x008fd6000000001a */
.L_x_3:
[----:B------:R-:W0:Y:S02]  /*0e10*/  LDC.64 R8, c[0x0][0x398] ;  /* 0x0000e600ff087b82 */ /* 0x000e240000000a00 */
[----:B0-----:R-:W-:-:S05]  /*0e20*/  IMAD.WIDE R8, R3, 0x8, R8 ;  /* 0x0000000803087825 */ /* 0x001fca00078e0208 */
[----:B------:R-:W2:Y:S01]  /*0e30*/  LDG.E.64 R10, desc[UR18][R8.64] ;  /* 0x00000012080a7981 */ /* 0x000ea2000c1e1b00 */
[----:B------:R-:W-:Y:S01]  /*0e40*/  BSSY.RECONVERGENT B0, `(.L_x_6) ;  /* 0x000011d000007945 */ /* 0x000fe20003800200 */
[----:B--2---:R-:W-:-:S08]  /*0e50*/  DMUL R10, R10, R26 ;  /* 0x0000001a0a0a7228 */ /* 0x004fd00000000000 */
[----:B------:R-:W-:-:S14]  /*0e60*/  DSETP.GE.AND P0, PT, R10, 1, PT ;  /* 0x3ff000000a00742a */ /* 0x000fdc0003f06000 */
[----:B------:R-:W-:Y:S05]  /*0e70*/  @!P0 BRA `(.L_x_7) ;  /* 0x0000000800088947 */ /* 0x000fea0003800000 */
[----:B------:R-:W0:Y:S01]  /*0e80*/  LDC.64 R4, c[0x0][0x3a0] ;  /* 0x0000e800ff047b82 */ /* 0x000e220000000a00 */
[----:B------:R-:W-:Y:S01]  /*0e90*/  UMOV UR4, URZ ;  /* 0x000000ff00047c82 */ /* 0x000fe20008000000 */
[----:B0-----:R-:W-:Y:S01]  /*0ea0*/  DFMA R6, -R6, R4, 1 ;  /* 0x3ff000000606742b */ /* 0x001fe20000000104 */
[----:B------:R-:W-:Y:S10]  /*0eb0*/  BRA.U !UP0, `(.L_x_8) ;  /* 0x0000000108e07547 */ /* 0x000ff4000b800000 */
[----:B------:R-:W-:-:S05]  /*0ec0*/  UMOV UR4, URZ ;  /* 0x000000ff00047c82 */ /* 0x000fca0008000000 */
.L_x_9:
[----:B0-----:R-:W0:Y:S01]  /*0ed0*/  LDC.64 R4, c[0x0][0x388] ;  /* 0x0000e200ff047b82 */ /* 0x001e220000000a00 */
[----:B------:R-:W-:-:S05]  /*0ee0*/  IADD3 R3, PT, PT, R2, UR4, RZ ;  /* 0x0000000402037c10 */ /* 0x000fca000fffe0ff */
[----:B0-----:R-:W-:-:S05]  /*0ef0*/  IMAD.WIDE R4, R3, 0x8, R4 ;  /* 0x0000000803047825 */ /* 0x001fca00078e0204 */
[----:B------:R-:W2:Y:S04]  /*0f00*/  LDG.E.64 R12, desc[UR18][R4.64] ;  /* 0x00000012040c7981 */ /* 0x000ea8000c1e1b00 */
[----:B------:R-:W3:Y:S04]  /*0f10*/  LDG.E.64 R8, desc[UR18][R4.64+0x8] ;  /* 0x0000081204087981 */ /* 0x000ee8000c1e1b00 */
[----:B------:R-:W4:Y:S04]  /*0f20*/  LDG.E.64 R14, desc[UR18][R4.64+0x10] ;  /* 0x00001012040e7981 */ /* 0x000f28000c1e1b00 */
[----:B------:R-:W5:Y:S04]  /*0f30*/  LDG.E.64 R22, desc[UR18][R4.64+0x20] ;  /* 0x0000201204167981 */ /* 0x000f68000c1e1b00 */
[----:B------:R-:W5:Y:S04]  /*0f40*/  LDG.E.64 R20, desc[UR18][R4.64+0x18] ;  /* 0x0000181204147981 */ /* 0x000f68000c1e1b00 */
[----:B------:R-:W5:Y:S04]  /*0f50*/  LDG.E.64 R10, desc[UR18][R4.64+0x28] ;  /* 0x00002812040a7981 */ /* 0x000f68000c1e1b00 */
[----:B------:R-:W5:Y:S04]  /*0f60*/  LDG.E.64 R26, desc[UR18][R4.64+0x38] ;  /* 0x00003812041a7981 */ /* 0x000f68000c1e1b00 */
[----:B------:R-:W5:Y:S01]  /*0f70*/  LDG.E.64 R24, desc[UR18][R4.64+0x40] ;  /* 0x0000401204187981 */ /* 0x000f62000c1e1b00 */
[----:B--2---:R-:W-:-:S02]  /*0f80*/  DMUL R12, R6, R12 ;  /* 0x0000000c060c7228 */ /* 0x004fc40000000000 */
[C---:B---3--:R-:W-:Y:S01]  /*0f90*/  DMUL R16, R6.reuse, R8 ;  /* 0x0000000806107228 */ /* 0x048fe20000000000 */
[----:B------:R-:W2:Y:S01]  /*0fa0*/  LDG.E.64 R8, desc[UR18][R4.64+0x30] ;  /* 0x0000301204087981 */ /* 0x000ea2000c1e1b00 */
[C---:B----4-:R-:W-:Y:S02]  /*0fb0*/  DMUL R18, R6.reuse, R14 ;  /* 0x0000000e06127228 */ /* 0x050fe40000000000 */
[C---:B-----5:R-:W-:Y:S02]  /*0fc0*/  DMUL R22, R6.reuse, R22 ;  /* 0x0000001606167228 */ /* 0x060fe40000000000 */
[C---:B------:R-:W-:Y:S01]  /*0fd0*/  DMUL R28, R6.reuse, R20 ;  /* 0x00000014061c7228 */ /* 0x040fe20000000000 */
[----:B------:R-:W-:Y:S04]  /*0fe0*/  STG.E.64 desc[UR18][R4.64], R12 ;  /* 0x0000000c04007986 */ /* 0x000fe8000c101b12 */
[----:B------:R-:W-:Y:S04]  /*0ff0*/  STG.E.64 desc[UR18][R4.64+0x8], R16 ;  /* 0x0000081004007986 */ /* 0x000fe8000c101b12 */
[----:B------:R0:W-:Y:S04]  /*1000*/  STG.E.64 desc[UR18][R4.64+0x18], R28 ;  /* 0x0000181c04007986 */ /* 0x0001e8000c101b12 */
[----:B------:R-:W-:Y:S04]  /*1010*/  STG.E.64 desc[UR18][R4.64+0x10], R18 ;  /* 0x0000101204007986 */ /* 0x000fe8000c101b12 */
[----:B------:R1:W-:Y:S04]  /*1020*/  STG.E.64 desc[UR18][R4.64+0x20], R22 ;  /* 0x0000201604007986 */ /* 0x0003e8000c101b12 */
[----:B------:R-:W3:Y:S01]  /*1030*/  LDG.E.64 R20, desc[UR18][R4.64+0x50] ;  /* 0x0000501204147981 */ /* 0x000ee2000c1e1b00 */
[----:B0-----:R-:W-:-:S03]  /*1040*/  DMUL R28, R6, R10 ;  /* 0x0000000a061c7228 */ /* 0x001fc60000000000 */
[----:B------:R-:W4:Y:S04]  /*1050*/  LDG.E.64 R14, desc[UR18][R4.64+0x58] ;  /* 0x00005812040e7981 */ /* 0x000f28000c1e1b00 */
[----:B------:R-:W5:Y:S04]  /*1060*/  LDG.E.64 R12, desc[UR18][R4.64+0x60] ;  /* 0x00006012040c7981 */ /* 0x000f68000c1e1b00 */
[----:B-1----:R-:W5:Y:S04]  /*1070*/  LDG.E.64 R22, desc[UR18][R4.64+0x48] ;  /* 0x0000481204167981 */ /* 0x002f68000c1e1b00 */
[----:B------:R-:W5:Y:S04]  /*1080*/  LDG.E.64 R10, desc[UR18][R4.64+0x68] ;  /* 0x00006812040a7981 */ /* 0x000f68000c1e1b00 */
[----:B------:R-:W5:Y:S04]  /*1090*/  LDG.E.64 R18, desc[UR18][R4.64+0x70] ;  /* 0x0000701204127981 */ /* 0x000f68000c1e1b00 */
[----:B------:R-:W5:Y:S01]  /*10a0*/  LDG.E.64 R16, desc[UR18][R4.64+0x78] ;  /* 0x0000781204107981 */ /* 0x000f62000c1e1b00 */
[----:B------:R-:W-:-:S03]  /*10b0*/  DMUL R24, R6, R24 ;  /* 0x0000001806187228 */ /* 0x000fc60000000000 */
[----:B------:R-:W-:Y:S04]  /*10c0*/  STG.E.64 desc[UR18][R4.64+0x28], R28 ;  /* 0x0000281c04007986 */ /* 0x000fe8000c101b12 */
[----:B------:R-:W-:Y:S01]  /*10d0*/  STG.E.64 desc[UR18][R4.64+0x40], R24 ;  /* 0x0000401804007986 */ /* 0x000fe2000c101b12 */
[----:B------:R-:W-:-:S04]  /*10e0*/  UIADD3 UR4, UPT, UPT, UR4, 0x10, URZ ;  /* 0x0000001004047890 */ /* 0x000fc8000fffe0ff */
[----:B------:R-:W-:Y:S01]  /*10f0*/  UISETP.NE.AND UP2, UPT, UR4, UR6, UPT ;  /* 0x000000060400728c */ /* 0x000fe2000bf45270 */
[----:B--2---:R-:W-:-:S07]  /*1100*/  DMUL R8, R6, R8 ;  /* 0x0000000806087228 */ /* 0x004fce0000000000 */
[----:B------:R0:W-:Y:S02]  /*1110*/  STG.E.64 desc[UR18][R4.64+0x30], R8 ;  /* 0x0000300804007986 */ /* 0x0001e4000c101b12 */
[C---:B0-----:R-:W-:Y:S02]  /*1120*/  DMUL R8, R6.reuse, R26 ;  /* 0x0000001a06087228 */ /* 0x041fe40000000000 */
[C---:B---3--:R-:W-:Y:S02]  /*1130*/  DMUL R20, R6.reuse, R20 ;  /* 0x0000001406147228 */ /* 0x048fe40000000000 */
[C---:B----4-:R-:W-:Y:S02]  /*1140*/  DMUL R14, R6.reuse, R14 ;  /* 0x0000000e060e7228 */ /* 0x050fe40000000000 */
[C---:B-----5:R-:W-:Y:S02]  /*1150*/  DMUL R12, R6.reuse, R12 ;  /* 0x0000000c060c7228 */ /* 0x060fe40000000000 */
[----:B------:R-:W-:-:S02]  /*1160*/  DMUL R22, R6, R22 ;  /* 0x0000001606167228 */ /* 0x000fc40000000000 */
[C---:B------:R-:W-:Y:S02]  /*1170*/  DMUL R10, R6.reuse, R10 ;  /* 0x0000000a060a7228 */ /* 0x040fe40000000000 */
[C---:B------:R-:W-:Y:S02]  /*1180*/  DMUL R18, R6.reuse, R18 ;  /* 0x0000001206127228 */ /* 0x040fe40000000000 */
[----:B------:R-:W-:Y:S01]  /*1190*/  DMUL R16, R6, R16 ;  /* 0x0000001006107228 */ /* 0x000fe20000000000 */
[----:B------:R0:W-:Y:S04]  /*11a0*/  STG.E.64 desc[UR18][R4.64+0x38], R8 ;  /* 0x0000380804007986 */ /* 0x0001e8000c101b12 */
[----:B------:R0:W-:Y:S04]  /*11b0*/  STG.E.64 desc[UR18][R4.64+0x48], R22 ;  /* 0x0000481604007986 */ /* 0x0001e8000c101b12 */
[----:B------:R0:W-:Y:S04]  /*11c0*/  STG.E.64 desc[UR18][R4.64+0x50], R20 ;  /* 0x0000501404007986 */ /* 0x0001e8000c101b12 */
[----:B------:R0:W-:Y:S04]  /*11d0*/  STG.E.64 desc[UR18][R4.64+0x58], R14 ;  /* 0x0000580e04007986 */ /* 0x0001e8000c101b12 */
[----:B------:R0:W-:Y:S04]  /*11e0*/  STG.E.64 desc[UR18][R4.64+0x60], R12 ;  /* 0x0000600c04007986 */ /* 0x0001e8000c101b12 */
[----:B------:R0:W-:Y:S04]  /*11f0*/  STG.E.64 desc[UR18][R4.64+0x68], R10 ;  /* 0x0000680a04007986 */ /* 0x0001e8000c101b12 */
[----:B------:R0:W-:Y:S04]  /*1200*/  STG.E.64 desc[UR18][R4.64+0x70], R18 ;  /* 0x0000701204007986 */ /* 0x0001e8000c101b12 */
[----:B------:R0:W-:Y:S01]  /*1210*/  STG.E.64 desc[UR18][R4.64+0x78], R16 ;  /* 0x0000781004007986 */ /* 0x0001e2000c101b12 */
[----:B------:R-:W-:Y:S05]  /*1220*/  BRA.U UP2, `(.L_x_9) ;  /* 0xfffffffd02287547 */ /* 0x000fea000b83ffff */
[----:B------:R-:W-:-:S05]  /*1230*/  UMOV UR4, UR6 ;  /* 0x0000000600047c82 */ /* 0x000fca0008000000 */
.L_x_8:
[----:B------:R-:W-:Y:S05]  /*1240*/  BRA.U !UP1, `(.L_x_10) ;  /* 0x0000000d09707547 */ /* 0x000fea000b800000 */
[----:B------:R-:W-:Y:S02]  /*1250*/  UISETP.GE.U32.AND UP2, UPT, UR12, 0x7, UPT ;  /* 0x000000070c00788c */ /* 0x000fe4000bf46070 */
[----:B------:R-:W-:-:S07]  /*1260*/  UISETP.NE.AND UP3, UPT, UR13, URZ, UPT ;  /* 0x000000ff0d00728c */ /* 0x000fce000bf65270 */
[----:B------:R-:W-:Y:S05]  /*1270*/  BRA.U !UP2, `(.L_x_11) ;  /* 0x000000010a707547 */ /* 0x000fea000b800000 */
[----:B0-----:R-:W0:Y:S01]  /*1280*/  LDC.64 R4, c[0x0][0x388] ;  /* 0x0000e200ff047b82 */ /* 0x001e220000000a00 */
[----:B------:R-:W-:-:S04]  /*1290*/  VIADD R3, R2, UR4 ;  /* 0x0000000402037c36 */ /* 0x000fc80008000000 */
        /* <DEDUP_REMOVED lines=9> */
[----:B------:R-:W-:Y:S01]  /*1330*/  UIADD3 UR4, UPT, UPT, UR4, 0x8, URZ ;  /* 0x0000000804047890 */ /* 0x000fe2000fffe0ff */
[----:B--2---:R-:W-:-:S02]  /*1340*/  DMUL R16, R6, R16 ;  /* 0x0000001006107228 */ /* 0x004fc40000000000 */
[----:B---3--:R-:W-:-:S05]  /*1350*/  DMUL R20, R6, R20 ;  /* 0x0000001406147228 */ /* 0x008fca0000000000 */
[----:B------:R1:W-:Y:S01]  /*1360*/  STG.E.64 desc[UR18][R4.64], R16 ;  /* 0x0000001004007986 */ /* 0x0003e2000c101b12 */
[----:B----4-:R-:W-:-:S03]  /*1370*/  DMUL R22, R6, R22 ;  /* 0x0000001606167228 */ /* 0x010fc60000000000 */
[----:B------:R1:W-:Y:S01]  /*1380*/  STG.E.64 desc[UR18][R4.64+0x8], R20 ;  /* 0x0000081404007986 */ /* 0x0003e2000c101b12 */
[----:B-----5:R-:W-:-:S03]  /*1390*/  DMUL R18, R6, R18 ;  /* 0x0000001206127228 */ /* 0x020fc60000000000 */
[----:B------:R1:W-:Y:S01]  /*13a0*/  STG.E.64 desc[UR18][R4.64+0x10], R22 ;  /* 0x0000101604007986 */ /* 0x0003e2000c101b12 */
[----:B------:R-:W-:-:S03]  /*13b0*/  DMUL R14, R6, R14 ;  /* 0x0000000e060e7228 */ /* 0x000fc60000000000 */
[----:B------:R1:W-:Y:S01]  /*13c0*/  STG.E.64 desc[UR18][R4.64+0x18], R18 ;  /* 0x0000181204007986 */ /* 0x0003e2000c101b12 */
[----:B------:R-:W-:-:S03]  /*13d0*/  DMUL R8, R6, R8 ;  /* 0x0000000806087228 */ /* 0x000fc60000000000 */
[----:B------:R1:W-:Y:S01]  /*13e0*/  STG.E.64 desc[UR18][R4.64+0x20], R14 ;  /* 0x0000200e04007986 */ /* 0x0003e2000c101b12 */
[----:B------:R-:W-:-:S03]  /*13f0*/  DMUL R10, R6, R10 ;  /* 0x0000000a060a7228 */ /* 0x000fc60000000000 */
[----:B------:R1:W-:Y:S01]  /*1400*/  STG.E.64 desc[UR18][R4.64+0x28], R8 ;  /* 0x0000280804007986 */ /* 0x0003e2000c101b12 */
[----:B------:R-:W-:-:S03]  /*1410*/  DMUL R12, R6, R12 ;  /* 0x0000000c060c7228 */ /* 0x000fc60000000000 */
[----:B------:R1:W-:Y:S04]  /*1420*/  STG.E.64 desc[UR18][R4.64+0x30], R10 ;  /* 0x0000300a04007986 */ /* 0x0003e8000c101b12 */
[----:B------:R1:W-:Y:S04]  /*1430*/  STG.E.64 desc[UR18][R4.64+0x38], R12 ;  /* 0x0000380c04007986 */ /* 0x0003e8000c101b12 */
.L_x_11:
[----:B------:R-:W-:Y:S05]  /*1440*/  BRA.U !UP3, `(.L_x_10) ;  /* 0x000000090bf07547 */ /* 0x000fea000b800000 */
[----:B------:R-:W-:Y:S02]  /*1450*/  UISETP.GE.U32.AND UP2, UPT, UR14, 0x3, UPT ;  /* 0x000000030e00788c */ /* 0x000fe4000bf46070 */
[----:B------:R-:W-:-:S07]  /*1460*/  UISETP.NE.AND UP3, UPT, UR15, URZ, UPT ;  /* 0x000000ff0f00728c */ /* 0x000fce000bf65270 */
[----:B------:R-:W-:Y:S05]  /*1470*/  BRA.U !UP2, `(.L_x_12) ;  /* 0x000000010a407547 */ /* 0x000fea000b800000 */
[----:B01----:R-:W0:Y:S01]  /*1480*/  LDC.64 R4, c[0x0][0x388] ;  /* 0x0000e200ff047b82 */ /* 0x003e220000000a00 */
[----:B------:R-:W-:-:S05]  /*1490*/  IADD3 R15, PT, PT, R2, UR4, RZ ;  /* 0x00000004020f7c10 */ /* 0x000fca000fffe0ff */
[----:B0-----:R-:W-:-:S05]  /*14a0*/  IMAD.WIDE R14, R15, 0x8, R4 ;  /* 0x000000080f0e7825 */ /* 0x001fca00078e0204 */
[----:B------:R-:W2:Y:S04]  /*14b0*/  LDG.E.64 R4, desc[UR18][R14.64] ;  /* 0x000000120e047981 */ /* 0x000ea8000c1e1b00 */
[----:B------:R-:W3:Y:S04]  /*14c0*/  LDG.E.64 R8, desc[UR18][R14.64+0x8] ;  /* 0x000008120e087981 */ /* 0x000ee8000c1e1b00 */
[----:B------:R-:W4:Y:S04]  /*14d0*/  LDG.E.64 R10, desc[UR18][R14.64+0x10] ;  /* 0x000010120e0a7981 */ /* 0x000f28000c1e1b00 */
        /* <DEDUP_REMOVED lines=8> */
[----:B------:R2:W-:Y:S04]  /*1560*/  STG.E.64 desc[UR18][R14.64+0x10], R10 ;  /* 0x0000100a0e007986 */ /* 0x0005e8000c101b12 */
[----:B------:R2:W-:Y:S04]  /*1570*/  STG.E.64 desc[UR18][R14.64+0x18], R12 ;  /* 0x0000180c0e007986 */ /* 0x0005e8000c101b12 */
.L_x_12:
[----:B------:R-:W-:Y:S05]  /*1580*/  BRA.U !UP3, `(.L_x_10) ;  /* 0x000000090ba07547 */ /* 0x000fea000b800000 */
[----:B012---:R-:W0:Y:S01]  /*1590*/  LDC.64 R8, c[0x0][0x388] ;  /* 0x0000e200ff087b82 */ /* 0x007e220000000a00 */
[----:B------:R-:W-:-:S04]  /*15a0*/  VIADD R3, R2, UR4 ;  /* 0x0000000402037c36 */ /* 0x000fc80008000000 */
[----:B0-----:R-:W-:-:S05]  /*15b0*/  IMAD.WIDE R8, R3, 0x8, R8 ;  /* 0x0000000803087825 */ /* 0x001fca00078e0208 */
[----:B------:R-:W2:Y:S01]  /*15c0*/  LDG.E.64 R4, desc[UR18][R8.64] ;  /* 0x0000001208047981 */ /* 0x000ea2000c1e1b00 */
[----:B------:R-:W-:Y:S01]  /*15d0*/  UISETP.NE.AND UP2, UPT, UR15, 0x1, UPT ;  /* 0x000000010f00788c */ /* 0x000fe2000bf45270 */
[----:B--2---:R-:W-:-:S07]  /*15e0*/  DMUL R4, R6, R4 ;  /* 0x0000000406047228 */ /* 0x004fce0000000000 */
[----:B------:R4:W-:Y:S01]  /*15f0*/  STG.E.64 desc[UR18][R8.64], R4 ;  /* 0x0000000408007986 */ /* 0x0009e2000c101b12 */
[----:B------:R-:W-:Y:S05]  /*1600*/  BRA.U !UP2, `(.L_x_10) ;  /* 0x000000090a807547 */ /* 0x000fea000b800000 */
[----:B----4-:R-:W2:Y:S01]  /*1610*/  LDG.E.64 R4, desc[UR18][R8.64+0x8] ;  /* 0x0000081208047981 */ /* 0x010ea2000c1e1b00 */
[----:B------:R-:W-:Y:S01]  /*1620*/  UISETP.NE.AND UP2, UPT, UR15, 0x2, UPT ;  /* 0x000000020f00788c */ /* 0x000fe2000bf45270 */
[----:B--2---:R-:W-:-:S07]  /*1630*/  DMUL R4, R6, R4 ;  /* 0x0000000406047228 */ /* 0x004fce0000000000 */
[----:B------:R0:W-:Y:S01]  /*1640*/  STG.E.64 desc[UR18][R8.64+0x8], R4 ;  /* 0x0000080408007986 */ /* 0x0001e2000c101b12 */
[----:B------:R-:W-:Y:S05]  /*1650*/  BRA.U !UP2, `(.L_x_10) ;  /* 0x000000090a6c7547 */ /* 0x000fea000b800000 */
[----:B0-----:R-:W2:Y:S02]  /*1660*/  LDG.E.64 R4, desc[UR18][R8.64+0x10] ;  /* 0x0000101208047981 */ /* 0x001ea4000c1e1b00 */
[----:B--2---:R-:W-:-:S07]  /*1670*/  DMUL R4, R6, R4 ;  /* 0x0000000406047228 */ /* 0x004fce0000000000 */
[----:B------:R0:W-:Y:S01]  /*1680*/  STG.E.64 desc[UR18][R8.64+0x10], R4 ;  /* 0x0000100408007986 */ /* 0x0001e2000c101b12 */
[----:B------:R-:W-:Y:S05]  /*1690*/  BRA `(.L_x_10) ;  /* 0x00000008005c7947 */ /* 0x000fea0003800000 */
.L_x_7:
[----:B------:R-:W0:Y:S01]  /*16a0*/  LDC.64 R10, c[0x0][0x3a0] ;  /* 0x0000e800ff0a7b82 */ /* 0x000e220000000a00 */
[----:B------:R-:W-:Y:S01]  /*16b0*/  UISETP.GE.U32.AND UP2, UPT, UR5, 0x8, UPT ;  /* 0x000000080500788c */ /* 0x000fe2000bf46070 */
[----:B------:R-:W-:Y:S01]  /*16c0*/  UMOV UR4, URZ ;  /* 0x000000ff00047c82 */ /* 0x000fe20008000000 */
[----:B0-----:R-:W-:-:S07]  /*16d0*/  DFMA R10, -R6, R10, 1 ;  /* 0x3ff00000060a742b */ /* 0x001fce000000010a */
[----:B------:R-:W-:Y:S05]  /*16e0*/  BRA.U !UP2, `(.L_x_13) ;  /* 0x000000050a0c7547 */ /* 0x000fea000b800000 */
[----:B------:R-:W-:-:S05]  /*16f0*/  UMOV UR4, URZ ;  /* 0x000000ff00047c82 */ /* 0x000fca0008000000 */
.L_x_14:
[----:B0-----:R-:W0:Y:S01]  /*1700*/  LDC.64 R14, c[0x0][0x390] ;  /* 0x0000e400ff0e7b82 */ /* 0x001e220000000a00 */
[----:B------:R-:W-:Y:S01]  /*1710*/  IADD3 R3, PT, PT, R5, UR4, RZ ;  /* 0x0000000405037c10 */ /* 0x000fe2000fffe0ff */
[----:B------:R-:W2:Y:S06]  /*1720*/  LDG.E.64 R16, desc[UR18][R8.64] ;  /* 0x0000001208107981 */ /* 0x000eac000c1e1b00 */
[----:B------:R-:W1:Y:S01]  /*1730*/  LDC.64 R12, c[0x0][0x388] ;  /* 0x0000e200ff0c7b82 */ /* 0x000e620000000a00 */
[----:B0-----:R-:W-:Y:S01]  /*1740*/  IMAD.WIDE R14, R3, 0x8, R14 ;  /* 0x00000008030e7825 */ /* 0x001fe200078e020e */
[----:B------:R-:W-:-:S04]  /*1750*/  IADD3 R3, PT, PT, R2, UR4, RZ ;  /* 0x0000000402037c10 */ /* 0x000fc8000fffe0ff */
[----:B------:R-:W3:Y:S01]  /*1760*/  LDG.E.64 R20, desc[UR18][R14.64] ;  /* 0x000000120e147981 */ /* 0x000ee2000c1e1b00 */
[----:B-1----:R-:W-:-:S05]  /*1770*/  IMAD.WIDE R12, R3, 0x8, R12 ;  /* 0x00000008030c7825 */ /* 0x002fca00078e020c */
[----:B------:R-:W4:Y:S01]  /*1780*/  LDG.E.64 R18, desc[UR18][R12.64] ;  /* 0x000000120c127981 */ /* 0x000f22000c1e1b00 */
[----:B--2---:R-:W-:-:S08]  /*1790*/  DMUL R16, R16, R6 ;  /* 0x0000000610107228 */ /* 0x004fd00000000000 */
[----:B---3--:R-:W-:-:S08]  /*17a0*/  DMUL R16, R16, R20 ;  /* 0x0000001410107228 */ /* 0x008fd00000000000 */
[----:B----4-:R-:W-:Y:S01]  /*17b0*/  DFMA R16, R10, R18, R16 ;  /* 0x000000120a10722b */ /* 0x010fe20000000010 */
[----:B------:R-:W2:Y:S06]  /*17c0*/  LDG.E.64 R18, desc[UR18][R12.64+0x8] ;  /* 0x000008120c127981 */ /* 0x000eac000c1e1b00 */
[----:B------:R0:W-:Y:S04]  /*17d0*/  STG.E.64 desc[UR18][R12.64], R16 ;  /* 0x000000100c007986 */ /* 0x0001e8000c101b12 */
[----:B------:R-:W3:Y:S04]  /*17e0*/  LDG.E.64 R20, desc[UR18][R8.64] ;  /* 0x0000001208147981 */ /* 0x000ee8000c1e1b00 */
[----:B------:R-:W4:Y:S04]  /*17f0*/  LDG.E.64 R22, desc[UR18][R14.64+0x8] ;  /* 0x000008120e167981 */ /* 0x000f28000c1e1b00 */
[----:B0-----:R-:W5:Y:S01]  /*1800*/  LDG.E.64 R16, desc[UR18][R12.64+0x18] ;  /* 0x000018120c107981 */ /* 0x001f62000c1e1b00 */
[----:B---3--:R-:W-:-:S08]  /*1810*/  DMUL R20, R20, R6 ;  /* 0x0000000614147228 */ /* 0x008fd00000000000 */
[----:B----4-:R-:W-:-:S08]  /*1820*/  DMUL R20, R20, R22 ;  /* 0x0000001614147228 */ /* 0x010fd00000000000 */
[----:B--2---:R-:W-:Y:S02]  /*1830*/  DFMA R18, R10, R18, R20 ;  /* 0x000000120a12722b */ /* 0x004fe40000000014 */
[----:B------:R-:W2:Y:S05]  /*1840*/  LDG.E.64 R20, desc[UR18][R12.64+0x10] ;  /* 0x000010120c147981 */ /* 0x000eaa000c1e1b00 */
[----:B------:R0:W-:Y:S04]  /*1850*/  STG.E.64 desc[UR18][R12.64+0x8], R18 ;  /* 0x000008120c007986 */ /* 0x0001e8000c101b12 */
[----:B------:R-:W3:Y:S04]  /*1860*/  LDG.E.64 R22, desc[UR18][R8.64] ;  /* 0x0000001208167981 */ /* 0x000ee8000c1e1b00 */
[----:B------:R-:W4:Y:S04]  /*1870*/  LDG.E.64 R24, desc[UR18][R14.64+0x10] ;  /* 0x000010120e187981 */ /* 0x000f28000c1e1b00 */
[----:B0-----:R-:W5:Y:S01]  /*1880*/  LDG.E.64 R18, desc[UR18][R12.64+0x20] ;  /* 0x000020120c127981 */ /* 0x001f62000c1e1b00 */
[----:B---3--:R-:W-:-:S08]  /*1890*/  DMUL R22, R22, R6 ;  /* 0x0000000616167228 */ /* 0x008fd00000000000 */
[----:B----4-:R-:W-:-:S08]  /*18a0*/  DMUL R22, R22, R24 ;  /* 0x0000001816167228 */ /* 0x010fd00000000000 */
[----:B--2---:R-:W-:-:S07]  /*18b0*/  DFMA R20, R10, R20, R22 ;  /* 0x000000140a14722b */ /* 0x004fce0000000016 */
[----:B------:R0:W-:Y:S04]  /*18c0*/  STG.E.64 desc[UR18][R12.64+0x10], R20 ;  /* 0x000010140c007986 */ /* 0x0001e8000c101b12 */
[----:B------:R-:W2:Y:S04]  /*18d0*/  LDG.E.64 R22, desc[UR18][R8.64] ;  /* 0x0000001208167981 */ /* 0x000ea8000c1e1b00 */
[----:B------:R-:W3:Y:S04]  /*18e0*/  LDG.E.64 R24, desc[UR18][R14.64+0x18] ;  /* 0x000018120e187981 */ /* 0x000ee8000c1e1b00 */
[----:B0-----:R-:W4:Y:S01]  /*18f0*/  LDG.E.64 R20, desc[UR18][R12.64+0x28] ;  /* 0x000028120c147981 */ /* 0x001f22000c1e1b00 */
[----:B--2---:R-:W-:-:S08]  /*1900*/  DMUL R22, R22, R6 ;  /* 0x0000000616167228 */ /* 0x004fd00000000000 */
[----:B---3--:R-:W-:-:S08]  /*1910*/  DMUL R22, R22, R24 ;  /* 0x0000001816167228 */ /* 0x008fd00000000000 */
[----:B-----5:R-:W-:-:S07]  /*1920*/  DFMA R16, R10, R16, R22 ;  /* 0x000000100a10722b */ /* 0x020fce0000000016 */
[----:B------:R0:W-:Y:S04]  /*1930*/  STG.E.64 desc[UR18][R12.64+0x18], R16 ;  /* 0x000018100c007986 */ /* 0x0001e8000c101b12 */
[----:B------:R-:W2:Y:S04]  /*1940*/  LDG.E.64 R22, desc[UR18][R8.64] ;  /* 0x0000001208167981 */ /* 0x000ea8000c1e1b00 */
[----:B------:R-:W3:Y:S04]  /*1950*/  LDG.E.64 R24, desc[UR18][R14.64+0x20] ;  /* 0x000020120e187981 */ /* 0x000ee8000c1e1b00 */
[----:B0-----:R-:W5:Y:S01]  /*1960*/  LDG.E.64 R16, desc[UR18][R12.64+0x30] ;  /* 0x000030120c107981 */ /* 0x001f62000c1e1b00 */
[----:B--2---:R-:W-:-:S08]  /*1970*/  DMUL R22, R22, R6 ;  /* 0x0000000616167228 */ /* 0x004fd00000000000 */
[----:B---3--:R-:W-:-:S08]  /*1980*/  DMUL R22, R22, R24 ;  /* 0x0000001816167228 */ /* 0x008fd00000000000 */
[----:B------:R-:W-:-:S07]  /*1990*/  DFMA R18, R10, R18, R22 ;  /* 0x000000120a12722b */ /* 0x000fce0000000016 */
[----:B------:R0:W-:Y:S04]  /*19a0*/  STG.E.64 desc[UR18][R12.64+0x20], R18 ;  /* 0x000020120c007986 */ /* 0x0001e8000c101b12 */
[----:B------:R-:W2:Y:S04]  /*19b0*/  LDG.E.64 R22, desc[UR18][R8.64] ;  /* 0x0000001208167981 */ /* 0x000ea8000c1e1b00 */
[----:B------:R-:W3:Y:S04]  /*19c0*/  LDG.E.64 R24, desc[UR18][R14.64+0x28] ;  /* 0x000028120e187981 */ /* 0x000ee8000c1e1b00 */
[----:B0-----:R-:W5:Y:S01]  /*19d0*/  LDG.E.64 R18, desc[UR18][R12.64+0x38] ;  /* 0x000038120c127981 */ /* 0x001f62000c1e1b00 */
[----:B--2---:R-:W-:-:S08]  /*19e0*/  DMUL R22, R22, R6 ;  /* 0x0000000616167228 */ /* 0x004fd00000000000 */
[----:B---3--:R-:W-:-:S08]  /*19f0*/  DMUL R22, R22, R24 ;  /* 0x0000001816167228 */ /* 0x008fd00000000000 */
[----:B----4-:R-:W-:-:S07]  /*1a00*/  DFMA R20, R10, R20, R22 ;  /* 0x000000140a14722b */ /* 0x010fce0000000016 */
[----:B------:R0:W-:Y:S04]  /*1a10*/  STG.E.64 desc[UR18][R12.64+0x28], R20 ;  /* 0x000028140c007986 */ /* 0x0001e8000c101b12 */
[----:B------:R-:W2:Y:S04]  /*1a20*/  LDG.E.64 R22, desc[UR18][R8.64] ;  /* 0x0000001208167981 */ /* 0x000ea8000c1e1b00 */
[----:B------:R-:W3:Y:S01]  /*1a30*/  LDG.E.64 R24, desc[UR18][R14.64+0x30] ;  /* 0x000030120e187981 */ /* 0x000ee2000c1e1b00 */
[----:B--2---:R-:W-:-:S08]  /*1a40*/  DMUL R22, R22, R6 ;  /* 0x0000000616167228 */ /* 0x004fd00000000000 */
[----:B---3--:R-:W-:-:S08]  /*1a50*/  DMUL R22, R22, R24 ;  /* 0x0000001816167228 */ /* 0x008fd00000000000 */
[----:B-----5:R-:W-:-:S07]  /*1a60*/  DFMA R16, R10, R16, R22 ;  /* 0x000000100a10722b */ /* 0x020fce0000000016 */
[----:B------:R0:W-:Y:S04]  /*1a70*/  STG.E.64 desc[UR18][R12.64+0x30], R16 ;  /* 0x000030100c007986 */ /* 0x0001e8000c101b12 */
[----:B------:R-:W2:Y:S04]  /*1a80*/  LDG.E.64 R22, desc[UR18][R8.64] ;  /* 0x0000001208167981 */ /* 0x000ea8000c1e1b00 */
[----:B------:R-:W3:Y:S01]  /*1a90*/  LDG.E.64 R24, desc[UR18][R14.64+0x38] ;  /* 0x000038120e187981 */ /* 0x000ee2000c1e1b00 */
[----:B------:R-:W-:-:S04]  /*1aa0*/  UIADD3 UR4, UPT, UPT, UR4, 0x8, URZ ;  /* 0x0000000804047890 */ /* 0x000fc8000fffe0ff */
[----:B------:R-:W-:Y:S01]  /*1ab0*/  UISETP.NE.AND UP2, UPT, UR4, UR7, UPT ;  /* 0x000000070400728c */ /* 0x000fe2000bf45270 */
[----:B--2---:R-:W-:-:S08]  /*1ac0*/  DMUL R22, R22, R6 ;  /* 0x0000000616167228 */ /* 0x004fd00000000000 */
[----:B---3--:R-:W-:-:S08]  /*1ad0*/  DMUL R22, R22, R24 ;  /* 0x0000001816167228 */ /* 0x008fd00000000000 */
[----:B------:R-:W-:-:S07]  /*1ae0*/  DFMA R18, R10, R18, R22 ;  /* 0x000000120a12722b */ /* 0x000fce0000000016 */
[----:B------:R0:W-:Y:S01]  /*1af0*/  STG.E.64 desc[UR18][R12.64+0x38], R18 ;  /* 0x000038120c007986 */ /* 0x0001e2000c101b12 */
[----:B------:R-:W-:Y:S05]  /*1b00*/  BRA.U UP2, `(.L_x_14) ;  /* 0xfffffff902fc7547 */ /* 0x000fea000b83ffff */
[----:B------:R-:W-:-:S05]  /*1b10*/  UMOV UR4, UR7 ;  /* 0x0000000700047c82 */ /* 0x000fca0008000000 */
.L_x_13:
[----:B------:R-:W-:-:S09]  /*1b20*/  UISETP.NE.AND UP2, UPT, UR13, URZ, UPT ;  /* 0x000000ff0d00728c */ /* 0x000fd2000bf45270 */
[----:B------:R-:W-:Y:S05]  /*1b30*/  BRA.U !UP2, `(.L_x_10) ;  /* 0x000000050a347547 */ /* 0x000fea000b800000 */
[----:B------:R-:W-:Y:S02]  /*1b40*/  UISETP.GE.U32.AND UP2, UPT, UR14, 0x3, UPT ;  /* 0x000000030e00788c */ /* 0x000fe4000bf46070 */
[----:B------:R-:W-:-:S07]  /*1b50*/  UISETP.NE.AND UP3, UPT, UR15, URZ, UPT ;  /* 0x000000ff0f00728c */ /* 0x000fce000bf65270 */
[----:B------:R-:W-:Y:S05]  /*1b60*/  BRA.U !UP2, `(.L_x_15) ;  /* 0x000000010a8c7547 */ /* 0x000fea000b800000 */
[----:B------:R-:W1:Y:S01]  /*1b70*/  LDC.64 R14, c[0x0][0x390] ;  /* 0x0000e400ff0e7b82 */ /* 0x000e620000000a00 */
[----:B------:R-:W-:Y:S01]  /*1b80*/  VIADD R3, R5, UR4 ;  /* 0x0000000405037c36 */ /* 0x000fe20008000000 */
[----:B0-----:R-:W2:Y:S06]  /*1b90*/  LDG.E.64 R16, desc[UR18][R8.64] ;  /* 0x0000001208107981 */ /* 0x001eac000c1e1b00 */
[----:B------:R-:W0:Y:S01]  /*1ba0*/  LDC.64 R12, c[0x0][0x388] ;  /* 0x0000e200ff0c7b82 */ /* 0x000e220000000a00 */
[----:B-1----:R-:W-:Y:S01]  /*1bb0*/  IMAD.WIDE R14, R3, 0x8, R14 ;  /* 0x00000008030e7825 */ /* 0x002fe200078e020e */
[----:B------:R-:W-:-:S04]  /*1bc0*/  IADD3 R3, PT, PT, R2, UR4, RZ ;  /* 0x0000000402037c10 */ /* 0x000fc8000fffe0ff */
[----:B------:R-:W3:Y:S01]  /*1bd0*/  LDG.E.64 R20, desc[UR18][R14.64] ;  /* 0x000000120e147981 */ /* 0x000ee2000c1e1b00 */
[----:B0-----:R-:W-:-:S05]  /*1be0*/  IMAD.WIDE R12, R3, 0x8, R12 ;  /* 0x00000008030c7825 */ /* 0x001fca00078e020c */
        /* <DEDUP_REMOVED lines=15> */
[----:B------:R-:W4:Y:S01]  /*1ce0*/  LDG.E.64 R24, desc[UR18][R14.64+0x10] ;  /* 0x000010120e187981 */ /* 0x000f22000c1e1b00 */
[----:B---3--:R-:W-:-:S08]  /*1cf0*/  DMUL R22, R22, R6 ;  /* 0x0000000616167228 */ /* 0x008fd00000000000 */
[----:B----4-:R-:W-:-:S08]  /*1d00*/  DMUL R22, R22, R24 ;  /* 0x0000001816167228 */ /* 0x010fd00000000000 */
[----:B--2---:R-:W-:-:S07]  /*1d10*/  DFMA R20, R10, R20, R22 ;  /* 0x000000140a14722b */ /* 0x004fce0000000016 */
[----:B------:R1:W-:Y:S04]  /*1d20*/  STG.E.64 desc[UR18][R12.64+0x10], R20 ;  /* 0x000010140c007986 */ /* 0x0003e8000c101b12 */
[----:B------:R-:W2:Y:S04]  /*1d30*/  LDG.E.64 R22, desc[UR18][R8.64] ;  /* 0x0000001208167981 */ /* 0x000ea8000c1e1b00 */
[----:B------:R-:W3:Y:S01]  /*1d40*/  LDG.E.64 R24, desc[UR18][R14.64+0x18] ;  /* 0x000018120e187981 */ /* 0x000ee2000c1e1b00 */
[----:B------:R-:W-:Y:S01]  /*1d50*/  UIADD3 UR4, UPT, UPT, UR4, 0x4, URZ ;  /* 0x0000000404047890 */ /* 0x000fe2000fffe0ff */
[----:B--2---:R-:W-:-:S08]  /*1d60*/  DMUL R22, R22, R6 ;  /* 0x0000000616167228 */ /* 0x004fd00000000000 */
[----:B---3--:R-:W-:-:S08]  /*1d70*/  DMUL R22, R22, R24 ;  /* 0x0000001816167228 */ /* 0x008fd00000000000 */
[----:B-----5:R-:W-:-:S07]  /*1d80*/  DFMA R16, R10, R16, R22 ;  /* 0x000000100a10722b */ /* 0x020fce0000000016 */
[----:B------:R1:W-:Y:S04]  /*1d90*/  STG.E.64 desc[UR18][R12.64+0x18], R16 ;  /* 0x000018100c007986 */ /* 0x0003e8000c101b12 */
.L_x_15:
[----:B------:R-:W-:Y:S05]  /*1da0*/  BRA.U !UP3, `(.L_x_10) ;  /* 0x000000010b987547 */ /* 0x000fea000b800000 */
[----:B------:R-:W-:Y:S02]  /*1db0*/  UISETP.NE.AND UP3, UPT, UR15, 0x1, UPT ;  /* 0x000000010f00788c */ /* 0x000fe4000bf65270 */
[----:B------:R-:W-:-:S07]  /*1dc0*/  ULOP3.LUT UP2, URZ, UR5, 0x1, URZ, 0xc0, !UPT ;  /* 0x0000000105ff7892 */ /* 0x000fce000f84c0ff */
[----:B------:R-:W-:Y:S05]  /*1dd0*/  BRA.U !UP3, `(.L_x_16) ;  /* 0x000000010b547547 */ /* 0x000fea000b800000 */
[----:B------:R-:W2:Y:S01]  /*1de0*/  LDC.64 R14, c[0x0][0x390] ;  /* 0x0000e400ff0e7b82 */ /* 0x000ea20000000a00 */
[----:B------:R-:W-:Y:S01]  /*1df0*/  IADD3 R3, PT, PT, R5, UR4, RZ ;  /* 0x0000000405037c10 */ /* 0x000fe2000fffe0ff */
[----:B01----:R-:W3:Y:S06]  /*1e00*/  LDG.E.64 R16, desc[UR18][R8.64] ;  /* 0x0000001208107981 */ /* 0x003eec000c1e1b00 */
[----:B------:R-:W0:Y:S01]  /*1e10*/  LDC.64 R12, c[0x0][0x388] ;  /* 0x0000e200ff0c7b82 */ /* 0x000e220000000a00 */
[----:B--2---:R-:W-:-:S04]  /*1e20*/  IMAD.WIDE R14, R3, 0x8, R14 ;  /* 0x00000008030e7825 */ /* 0x004fc800078e020e */
[----:B------:R-:W-:Y:S01]  /*1e30*/  VIADD R3, R2, UR4 ;  /* 0x0000000402037c36 */ /* 0x000fe20008000000 */
[----:B------:R-:W2:Y:S03]  /*1e40*/  LDG.E.64 R20, desc[UR18][R14.64] ;  /* 0x000000120e147981 */ /* 0x000ea6000c1e1b00 */
[----:B0-----:R-:W-:-:S05]  /*1e50*/  IMAD.WIDE R12, R3, 0x8, R12 ;  /* 0x00000008030c7825 */ /* 0x001fca00078e020c */
[----:B------:R-:W4:Y:S01]  /*1e60*/  LDG.E.64 R18, desc[UR18][R12.64] ;  /* 0x000000120c127981 */ /* 0x000f22000c1e1b00 */
[----:B---3--:R-:W-:-:S08]  /*1e70*/  DMUL R16, R16, R6 ;  /* 0x0000000610107228 */ /* 0x008fd00000000000 */
[----:B--2---:R-:W-:-:S08]  /*1e80*/  DMUL R16, R16, R20 ;  /* 0x0000001410107228 */ /* 0x004fd00000000000 */
[----:B----4-:R-:W-:Y:S01]  /*1e90*/  DFMA R16, R10, R18, R16 ;  /* 0x000000120a10722b */ /* 0x010fe20000000010 */
[----:B------:R-:W2:Y:S06]  /*1ea0*/  LDG.E.64 R18, desc[UR18][R12.64+0x8] ;  /* 0x000008120c127981 */ /* 0x000eac000c1e1b00 */
[----:B------:R3:W-:Y:S04]  /*1eb0*/  STG.E.64 desc[UR18][R12.64], R16 ;  /* 0x000000100c007986 */ /* 0x0007e8000c101b12 */
[----:B------:R-:W4:Y:S04]  /*1ec0*/  LDG.E.64 R20, desc[UR18][R8.64] ;  /* 0x0000001208147981 */ /* 0x000f28000c1e1b00 */
[----:B------:R-:W5:Y:S01]  /*1ed0*/  LDG.E.64 R22, desc[UR18][R14.64+0x8] ;  /* 0x000008120e167981 */ /* 0x000f62000c1e1b00 */
[----:B------:R-:W-:Y:S01]  /*1ee0*/  UIADD3 UR4, UPT, UPT, UR4, 0x2, URZ ;  /* 0x0000000204047890 */ /* 0x000fe2000fffe0ff */
[----:B----4-:R-:W-:-:S08]  /*1ef0*/  DMUL R20, R20, R6 ;  /* 0x0000000614147228 */ /* 0x010fd00000000000 */
[----:B-----5:R-:W-:-:S08]  /*1f00*/  DMUL R20, R20, R22 ;  /* 0x0000001614147228 */ /* 0x020fd00000000000 */
[----:B--2---:R-:W-:-:S07]  /*1f10*/  DFMA R18, R10, R18, R20 ;  /* 0x000000120a12722b */ /* 0x004fce0000000014 */
[----:B------:R3:W-:Y:S04]  /*1f20*/  STG.E.64 desc[UR18][R12.64+0x8], R18 ;  /* 0x000008120c007986 */ /* 0x0007e8000c101b12 */
.L_x_16:
[----:B------:R-:W-:Y:S05]  /*1f30*/  BRA.U !UP2, `(.L_x_10) ;  /* 0x000000010a347547 */ /* 0x000fea000b800000 */
[----:B------:R-:W2:Y:S01]  /*1f40*/  LDC.64 R14, c[0x0][0x390] ;  /* 0x0000e400ff0e7b82 */ /* 0x000ea20000000a00 */
[----:B------:R-:W-:Y:S01]  /*1f50*/  IADD3 R5, PT, PT, R5, UR4, RZ ;  /* 0x0000000405057c10 */ /* 0x000fe2000fffe0ff */
[----:B------:R-:W4:Y:S06]  /*1f60*/  LDG.E.64 R8, desc[UR18][R8.64] ;  /* 0x0000001208087981 */ /* 0x000f2c000c1e1b00 */
[----:B01-3--:R-:W0:Y:S01]  /*1f70*/  LDC.64 R12, c[0x0][0x388] ;  /* 0x0000e200ff0c7b82 */ /* 0x00be220000000a00 */
[----:B--2---:R-:W-:Y:S01]  /*1f80*/  IMAD.WIDE R14, R5, 0x8, R14 ;  /* 0x00000008050e7825 */ /* 0x004fe200078e020e */
[----:B------:R-:W-:-:S05]  /*1f90*/  IADD3 R5, PT, PT, R2, UR4, RZ ;  /* 0x0000000402057c10 */ /* 0x000fca000fffe0ff */
[----:B------:R-:W2:Y:S01]  /*1fa0*/  LDG.E.64 R14, desc[UR18][R14.64] ;  /* 0x000000120e0e7981 */ /* 0x000ea2000c1e1b00 */
[----:B0-----:R-:W-:-:S05]  /*1fb0*/  IMAD.WIDE R4, R5, 0x8, R12 ;  /* 0x0000000805047825 */ /* 0x001fca00078e020c */
[----:B------:R-:W3:Y:S01]  /*1fc0*/  LDG.E.64 R12, desc[UR18][R4.64] ;  /* 0x00000012040c7981 */ /* 0x000ee2000c1e1b00 */
[----:B----4-:R-:W-:-:S08]  /*1fd0*/  DMUL R6, R8, R6 ;  /* 0x0000000608067228 */ /* 0x010fd00000000000 */
[----:B--2---:R-:W-:-:S08]  /*1fe0*/  DMUL R6, R6, R14 ;  /* 0x0000000e06067228 */ /* 0x004fd00000000000 */
[----:B---3--:R-:W-:-:S07]  /*1ff0*/  DFMA R6, R10, R12, R6 ;  /* 0x0000000c0a06722b */ /* 0x008fce0000000006 */
[----:B------:R2:W-:Y:S04]  /*2000*/  STG.E.64 desc[UR18][R4.64], R6 ;  /* 0x0000000604007986 */ /* 0x0005e8000c101b12 */
.L_x_10:
[----:B------:R-:W-:Y:S05]  /*2010*/  BSYNC.RECONVERGENT B0 ;  /* 0x0000000000007941 */ /* 0x000fea0003800200 */
.L_x_6:
[----:B------:R-:W5:Y:S02]  /*2020*/  LDCU UR4, c[0x0][0x3a8] ;  /* 0x00007500ff0477ac */ /* 0x000f640008000800 */
[----:B-----5:R-:W-:-:S06]  /*2030*/  UISETP.NE.AND UP2, UPT, UR16, UR4, UPT ;  /* 0x000000041000728c */ /* 0x020fcc000bf45270 */
[----:B------:R-:W-:-:S13]  /*2040*/  PLOP3.LUT P0, PT, PT, PT, UP2, 0x80, 0x8 ;  /* 0x000000000008781c */ /* 0x000fda0003f0f028 */
[----:B------:R-:W-:Y:S05]  /*2050*/  @!P0 EXIT ;  /* 0x000000000000894d */ /* 0x000fea0003800000 */
[----:B------:R-:W-:Y:S01]  /*2060*/  UIADD3 UR16, UPT, UPT, UR16, 0x1, URZ ;  /* 0x0000000110107890 */ /* 0x000fe2000fffe0ff */
[----:B------:R-:W-:Y:S11]  /*2070*/  BRA `(.L_x_17) ;  /* 0xffffffe000b47947 */ /* 0x000ff6000383ffff */
        .weak           $__internal_0_$__cuda_sm20_dblrcp_rn_slowpath_v3
        .type           $__internal_0_$__cuda_sm20_dblrcp_rn_slowpath_v3,@function
        .size           $__internal_0_$__cuda_sm20_dblrcp_rn_slowpath_v3,(.L_x_38 - $__internal_0_$__cuda_sm20_dblrcp_rn_slowpath_v3)
$__internal_0_$__cuda_sm20_dblrcp_rn_slowpath_v3:
[----:B------:R-:W-:Y:S01]  /*2080*/  IMAD.MOV.U32 R6, RZ, RZ, R10 ;  /* 0x000000ffff067224 */ /* 0x000fe200078e000a */
[----:B------:R-:W-:-:S06]  /*2090*/  MOV R7, R11 ;  /* 0x0000000b00077202 */ /* 0x000fcc0000000f00 */
[----:B------:R-:W-:-:S14]  /*20a0*/  DSETP.GTU.AND P0, PT, |R6|, +INF , PT ;  /* 0x7ff000000600742a */ /* 0x000fdc0003f0c200 */
[----:B------:R-:W-:Y:S05]  /*20b0*/  @P0 BRA `(.L_x_18) ;  /* 0x0000000000800947 */ /* 0x000fea0003800000 */
[----:B------:R-:W-:-:S04]  /*20c0*/  LOP3.LUT R10, R11, 0x7fffffff, RZ, 0xc0, !PT ;  /* 0x7fffffff0b0a7812 */ /* 0x000fc800078ec0ff */
[----:B------:R-:W-:-:S04]  /*20d0*/  IADD3 R5, PT, PT, R10, -0x1, RZ ;  /* 0xffffffff0a057810 */ /* 0x000fc80007ffe0ff */
[----:B------:R-:W-:-:S13]  /*20e0*/  ISETP.GE.U32.AND P0, PT, R5, 0x7fefffff, PT ;  /* 0x7fefffff0500780c */ /* 0x000fda0003f06070 */
[----:B------:R-:W-:Y:S01]  /*20f0*/  @P0 LOP3.LUT R9, R7, 0x7ff00000, RZ, 0x3c, !PT ;  /* 0x7ff0000007090812 */ /* 0x000fe200078e3cff */
[----:B------:R-:W-:Y:S01]  /*2100*/  @P0 IMAD.MOV.U32 R8, RZ, RZ, RZ ;  /* 0x000000ffff080224 */ /* 0x000fe200078e00ff */
[----:B------:R-:W-:Y:S06]  /*2110*/  @P0 BRA `(.L_x_19) ;  /* 0x0000000000700947 */ /* 0x000fec0003800000 */
[----:B------:R-:W-:-:S13]  /*2120*/  ISETP.GE.U32.AND P0, PT, R10, 0x1000001, PT ;  /* 0x010000010a00780c */ /* 0x000fda0003f06070 */
[----:B------:R-:W-:Y:S05]  /*2130*/  @!P0 BRA `(.L_x_20) ;  /* 0x0000000000388947 */ /* 0x000fea0003800000 */
[----:B------:R-:W-:Y:S01]  /*2140*/  IADD3 R9, PT, PT, R7, -0x3fe00000, RZ ;  /* 0xc020000007097810 */ /* 0x000fe20007ffe0ff */
[----:B------:R-:W-:Y:S01]  /*2150*/  IMAD.MOV.U32 R10, RZ, RZ, R3 ;  /* 0x000000ffff0a7224 */ /* 0x000fe200078e0003 */
[----:B------:R-:W-:Y:S02]  /*2160*/  MOV R8, R6 ;  /* 0x0000000600087202 */ /* 0x000fe40000000f00 */
[----:B------:R-:W0:Y:S04]  /*2170*/  MUFU.RCP64H R11, R9 ;  /* 0x00000009000b7308 */ /* 0x000e280000001800 */
[----:B0-----:R-:W-:-:S08]  /*2180*/  DFMA R12, -R8, R10, 1 ;  /* 0x3ff00000080c742b */ /* 0x001fd0000000010a */
[----:B------:R-:W-:-:S08]  /*2190*/  DFMA R12, R12, R12, R12 ;  /* 0x0000000c0c0c722b */ /* 0x000fd0000000000c */
[----:B------:R-:W-:-:S08]  /*21a0*/  DFMA R12, R10, R12, R10 ;  /* 0x0000000c0a0c722b */ /* 0x000fd0000000000a */
[----:B------:R-:W-:-:S08]  /*21b0*/  DFMA R10, -R8, R12, 1 ;  /* 0x3ff00000080a742b */ /* 0x000fd0000000010c */
[----:B------:R-:W-:-:S08]  /*21c0*/  DFMA R10, R12, R10, R12 ;  /* 0x0000000a0c0a722b */ /* 0x000fd0000000000c */
[----:B------:R-:W-:-:S08]  /*21d0*/  DMUL R10, R10, 2.2250738585072013831e-308 ;  /* 0x001000000a0a7828 */ /* 0x000fd00000000000 */
[----:B------:R-:W-:-:S08]  /*21e0*/  DFMA R6, -R6, R10, 1 ;  /* 0x3ff000000606742b */ /* 0x000fd0000000010a */
[----:B------:R-:W-:-:S08]  /*21f0*/  DFMA R6, R6, R6, R6 ;  /* 0x000000060606722b */ /* 0x000fd00000000006 */
[----:B------:R-:W-:Y:S01]  /*2200*/  DFMA R8, R10, R6, R10 ;  /* 0x000000060a08722b */ /* 0x000fe2000000000a */
[----:B------:R-:W-:Y:S10]  /*2210*/  BRA `(.L_x_19) ;  /* 0x0000000000307947 */ /* 0x000ff40003800000 */
.L_x_20:
[----:B------:R-:W-:Y:S01]  /*2220*/  DMUL R6, R6, 8.11296384146066816958e+31 ;  /* 0x4690000006067828 */ /* 0x000fe20000000000 */
[----:B------:R-:W-:-:S05]  /*2230*/  MOV R8, R3 ;  /* 0x0000000300087202 */ /* 0x000fca0000000f00 */
[----:B------:R-:W0:Y:S02]  /*2240*/  MUFU.RCP64H R9, R7 ;  /* 0x0000000700097308 */ /* 0x000e240000001800 */
[----:B0-----:R-:W-:-:S08]  /*2250*/  DFMA R10, -R6, R8, 1 ;  /* 0x3ff00000060a742b */ /* 0x001fd00000000108 */
[----:B------:R-:W-:-:S08]  /*2260*/  DFMA R10, R10, R10, R10 ;  /* 0x0000000a0a0a722b */ /* 0x000fd0000000000a */
[----:B------:R-:W-:-:S08]  /*2270*/  DFMA R10, R8, R10, R8 ;  /* 0x0000000a080a722b */ /* 0x000fd00000000008 */
[----:B------:R-:W-:-:S08]  /*2280*/  DFMA R8, -R6, R10, 1 ;  /* 0x3ff000000608742b */ /* 0x000fd0000000010a */
[----:B------:R-:W-:-:S08]  /*2290*/  DFMA R8, R10, R8, R10 ;  /* 0x000000080a08722b */ /* 0x000fd0000000000a */
[----:B------:R-:W-:Y:S01]  /*22a0*/  DMUL R8, R8, 8.11296384146066816958e+31 ;  /* 0x4690000008087828 */ /* 0x000fe20000000000 */
[----:B------:R-:W-:Y:S10]  /*22b0*/  BRA `(.L_x_19) ;  /* 0x0000000000087947 */ /* 0x000ff40003800000 */
.L_x_18:
[----:B------:R-:W-:Y:S02]  /*22c0*/  LOP3.LUT R9, R7, 0x80000, RZ, 0xfc, !PT ;  /* 0x0008000007097812 */ /* 0x000fe400078efcff */
[----:B------:R-:W-:-:S07]  /*22d0*/  MOV R8, R6 ;  /* 0x0000000600087202 */ /* 0x000fce0000000f00 */
.L_x_19:
[----:B------:R-:W-:Y:S01]  /*22e0*/  MOV R5, 0x0 ;  /* 0x0000000000057802 */ /* 0x000fe20000000f00 */
[----:B------:R-:W-:Y:S01]  /*22f0*/  IMAD.MOV.U32 R6, RZ, RZ, R8 ;  /* 0x000000ffff067224 */ /* 0x000fe200078e0008 */
[----:B------:R-:W-:Y:S02]  /*2300*/  MOV R7, R9 ;  /* 0x0000000900077202 */ /* 0x000fe40000000f00 */
[----:B------:R-:W-:Y:S05]  /*2310*/  RET.REL.NODEC R4 `(_Z18pegasos_per_threadiiPdS_S_diS_iS_) ;  /* 0xffffffdc04387950 */ /* 0x000fea0003c3ffff */
.L_x_21:
[----:B------:R-:W-:-:S00]  /*2320*/  BRA `(.L_x_21) ;  /* 0xfffffffc00fc7947 */ /* 0x000fc0000383ffff */
[----:B------:R-:W-:-:S00]  /*2330*/  NOP ;  /* 0x0000000000007918 */ /* 0x000fc00000000000 */
        /* <DEDUP_REMOVED lines=12> */
.L_x_38:


//--------------------- .text._Z3dotiPdS_iS_      --------------------------
	.section	.text._Z3dotiPdS_iS_,"ax",@progbits
	.align	128
        .global         _Z3dotiPdS_iS_
        .type           _Z3dotiPdS_iS_,@function
        .size           _Z3dotiPdS_iS_,(.L_x_40 - _Z3dotiPdS_iS_)
        .other          _Z3dotiPdS_iS_,@"STO_CUDA_ENTRY STV_DEFAULT"
_Z3dotiPdS_iS_:
.text._Z3dotiPdS_iS_:
[----:B------:R-:W-:Y:S01]  /*0000*/  LDC R1, c[0x0][0x37c] ;  /* 0x0000df00ff017b82 */ /* 0x000fe20000000800 */
[----:B------:R-:W0:Y:S07]  /*0010*/  S2R R11, SR_TID.X ;  /* 0x00000000000b7919 */ /* 0x000e2e0000002100 */
[----:B------:R-:W0:Y:S01]  /*0020*/  S2UR UR4, SR_CTAID.X ;  /* 0x00000000000479c3 */ /* 0x000e220000002500 */
[----:B------:R-:W1:Y:S01]  /*0030*/  LDCU UR8, c[0x0][0x380] ;  /* 0x00007000ff0877ac */ /* 0x000e620008000800 */
[----:B------:R-:W-:Y:S01]  /*0040*/  BSSY.RECONVERGENT B0, `(.L_x_22) ;  /* 0x000001c000007945 */ /* 0x000fe20003800200 */
[----:B------:R-:W2:Y:S05]  /*0050*/  LDCU.64 UR6, c[0x0][0x358] ;  /* 0x00006b00ff0677ac */ /* 0x000eaa0008000a00 */
[----:B------:R-:W0:Y:S02]  /*0060*/  LDC R7, c[0x0][0x360] ;  /* 0x0000d800ff077b82 */ /* 0x000e240000000800 */
[----:B0-----:R-:W-:-:S05]  /*0070*/  IMAD R7, R7, UR4, R11 ;  /* 0x0000000407077c24 */ /* 0x001fca000f8e020b */
[----:B-1----:R-:W-:-:S13]  /*0080*/  ISETP.GE.AND P0, PT, R7, UR8, PT ;  /* 0x0000000807007c0c */ /* 0x002fda000bf06270 */
[----:B--2---:R-:W-:Y:S05]  /*0090*/  @P0 BRA `(.L_x_23) ;  /* 0x0000000000400947 */ /* 0x004fea0003800000 */
[----:B------:R-:W0:Y:S08]  /*00a0*/  LDC R0, c[0x0][0x398] ;  /* 0x0000e600ff007b82 */ /* 0x000e300000000800 */
[----:B------:R-:W1:Y:S08]  /*00b0*/  LDC.64 R2, c[0x0][0x388] ;  /* 0x0000e200ff027b82 */ /* 0x000e700000000a00 */
[----:B------:R-:W2:Y:S01]  /*00c0*/  LDC.64 R4, c[0x0][0x390] ;  /* 0x0000e400ff047b82 */ /* 0x000ea20000000a00 */
[----:B0-----:R-:W-:-:S02]  /*00d0*/  IMAD R9, R0, UR8, R7 ;  /* 0x0000000800097c24 */ /* 0x001fc4000f8e0207 */
[----:B-1----:R-:W-:-:S06]  /*00e0*/  IMAD.WIDE R2, R7, 0x8, R2 ;  /* 0x0000000807027825 */ /* 0x002fcc00078e0202 */
[----:B------:R-:W3:Y:S01]  /*00f0*/  LDG.E.64 R2, desc[UR6][R2.64] ;  /* 0x0000000602027981 */ /* 0x000ee2000c1e1b00 */
[----:B--2---:R-:W-:-:S06]  /*0100*/  IMAD.WIDE R4, R9, 0x8, R4 ;  /* 0x0000000809047825 */ /* 0x004fcc00078e0204 */
[----:B------:R-:W3:Y:S01]  /*0110*/  LDG.E.64 R4, desc[UR6][R4.64] ;  /* 0x0000000604047981 */ /* 0x000ee2000c1e1b00 */
[----:B------:R-:W0:Y:S01]  /*0120*/  S2UR UR5, SR_CgaCtaId ;  /* 0x00000000000579c3 */ /* 0x000e220000008800 */
[----:B------:R-:W-:Y:S02]  /*0130*/  UMOV UR4, 0x400 ;  /* 0x0000040000047882 */ /* 0x000fe40000000000 */
[----:B0-----:R-:W-:-:S06]  /*0140*/  ULEA UR4, UR5, UR4, 0x18 ;  /* 0x0000000405047291 */ /* 0x001fcc000f8ec0ff */
[----:B------:R-:W-:-:S04]  /*0150*/  IMAD.U32 R0, RZ, RZ, UR4 ;  /* 0x00000004ff007e24 */ /* 0x000fc8000f8e00ff */
[----:B------:R-:W-:Y:S01]  /*0160*/  IMAD R9, R11, 0x8, R0 ;  /* 0x000000080b097824 */ /* 0x000fe200078e0200 */
[----:B---3--:R-:W-:-:S07]  /*0170*/  DMUL R6, R2, R4 ;  /* 0x0000000402067228 */ /* 0x008fce0000000000 */
[----:B------:R1:W-:Y:S01]  /*0180*/  STS.64 [R9], R6 ;  /* 0x0000000609007388 */ /* 0x0003e20000000a00 */
[----:B------:R-:W-:Y:S05]  /*0190*/  BRA `(.L_x_24) ;  /* 0x0000000000187947 */ /* 0x000fea0003800000 */
.L_x_23:
[----:B------:R-:W0:Y:S01]  /*01a0*/  S2UR UR5, SR_CgaCtaId ;  /* 0x00000000000579c3 */ /* 0x000e220000008800 */
[----:B------:R-:W-:Y:S02]  /*01b0*/  UMOV UR4, 0x400 ;  /* 0x0000040000047882 */ /* 0x000fe40000000000 */
[----:B0-----:R-:W-:-:S06]  /*01c0*/  ULEA UR4, UR5, UR4, 0x18 ;  /* 0x0000000405047291 */ /* 0x001fcc000f8ec0ff */
[----:B------:R-:W-:-:S05]  /*01d0*/  MOV R0, UR4 ;  /* 0x0000000400007c02 */ /* 0x000fca0008000f00 */
[----:B------:R-:W-:-:S05]  /*01e0*/  IMAD R2, R11, 0x8, R0 ;  /* 0x000000080b027824 */ /* 0x000fca00078e0200 */
[----:B------:R0:W-:Y:S02]  /*01f0*/  STS.64 [R2], RZ ;  /* 0x000000ff02007388 */ /* 0x0001e40000000a00 */
.L_x_24:
[----:B------:R-:W-:Y:S05]  /*0200*/  BSYNC.RECONVERGENT B0 ;  /* 0x0000000000007941 */ /* 0x000fea0003800200 */
.L_x_22:
[----:B------:R-:W-:Y:S01]  /*0210*/  BAR.SYNC.DEFER_BLOCKING 0x0 ;  /* 0x0000000000007b1d */ /* 0x000fe20000010000 */
[----:B------:R-:W-:-:S13]  /*0220*/  ISETP.NE.AND P0, PT, R11, RZ, PT ;  /* 0x000000ff0b00720c */ /* 0x000fda0003f05270 */
[----:B------:R-:W-:Y:S05]  /*0230*/  @P0 EXIT ;  /* 0x000000000000094d */ /* 0x000fea0003800000 */
[----:B------:R-:W-:Y:S01]  /*0240*/  CS2R R14, SRZ ;  /* 0x00000000000e7805 */ /* 0x000fe2000001ff00 */
[----:B------:R-:W-:-:S06]  /*0250*/  UMOV UR4, 0x80 ;  /* 0x0000008000047882 */ /* 0x000fcc0000000000 */
.L_x_25:
[----:B------:R-:W2:Y:S04]  /*0260*/  LDS.128 R16, [R0+UR4+-0x80] ;  /* 0xffff800400107984 */ /* 0x000ea80008000c00 */
[----:B-1----:R-:W1:Y:S04]  /*0270*/  LDS.128 R8, [R0+UR4+-0x70] ;  /* 0xffff900400087984 */ /* 0x002e680008000c00 */
[----:B------:R-:W3:Y:S01]  /*0280*/  LDS.128 R4, [R0+UR4+-0x60] ;  /* 0xffffa00400047984 */ /* 0x000ee20008000c00 */
[----:B--2---:R-:W-:-:S03]  /*0290*/  DADD R16, R16, R14 ;  /* 0x0000000010107229 */ /* 0x004fc6000000000e */
[----:B------:R-:W2:Y:S05]  /*02a0*/  LDS.128 R12, [R0+UR4+-0x50] ;  /* 0xffffb004000c7984 */ /* 0x000eaa0008000c00 */
[----:B------:R-:W-:-:S08]  /*02b0*/  DADD R16, R16, R18 ;  /* 0x0000000010107229 */ /* 0x000fd00000000012 */
[----:B-1----:R-:W-:-:S08]  /*02c0*/  DADD R8, R16, R8 ;  /* 0x0000000010087229 */ /* 0x002fd00000000008 */
[----:B0-----:R-:W-:Y:S02]  /*02d0*/  DADD R2, R8, R10 ;  /* 0x0000000008027229 */ /* 0x001fe4000000000a */
[----:B------:R-:W0:Y:S06]  /*02e0*/  LDS.128 R8, [R0+UR4+-0x40] ;  /* 0xffffc00400087984 */ /* 0x000e2c0008000c00 */
[----:B---3--:R-:W-:-:S08]  /*02f0*/  DADD R2, R2, R4 ;  /* 0x0000000002027229 */ /* 0x008fd00000000004 */
[----:B------:R-:W-:Y:S01]  /*0300*/  DADD R2, R2, R6 ;  /* 0x0000000002027229 */ /* 0x000fe20000000006 */
[----:B------:R-:W1:Y:S07]  /*0310*/  LDS.128 R4, [R0+UR4+-0x30] ;  /* 0xffffd00400047984 */ /* 0x000e6e0008000c00 */
[----:B--2---:R-:W-:-:S08]  /*0320*/  DADD R2, R2, R12 ;  /* 0x0000000002027229 */ /* 0x004fd0000000000c */
[----:B------:R-:W-:Y:S01]  /*0330*/  DADD R2, R2, R14 ;  /* 0x0000000002027229 */ /* 0x000fe2000000000e */
[----:B------:R-:W2:Y:S07]  /*0340*/  LDS.128 R12, [R0+UR4+-0x20] ;  /* 0xffffe004000c7984 */ /* 0x000eae0008000c00 */
[----:B0-----:R-:W-:-:S08]  /*0350*/  DADD R2, R2, R8 ;  /* 0x0000000002027229 */ /* 0x001fd00000000008 */
[----:B------:R-:W-:Y:S01]  /*0360*/  DADD R2, R2, R10 ;  /* 0x0000000002027229 */ /* 0x000fe2000000000a */
[----:B------:R-:W0:Y:S07]  /*0370*/  LDS.128 R8, [R0+UR4+-0x10] ;  /* 0xfffff00400087984 */ /* 0x000e2e0008000c00 */
[----:B-1----:R-:W-:-:S08]  /*0380*/  DADD R2, R2, R4 ;  /* 0x0000000002027229 */ /* 0x002fd00000000004 */
[----:B------:R-:W-:Y:S01]  /*0390*/  DADD R2, R2, R6 ;  /* 0x0000000002027229 */ /* 0x000fe20000000006 */
[----:B------:R-:W1:Y:S07]  /*03a0*/  LDS.128 R4, [R0+UR4] ;  /* 0x0000000400047984 */ /* 0x000e6e0008000c00 */
[----:B--2---:R-:W-:-:S08]  /*03b0*/  DADD R2, R2, R12 ;  /* 0x0000000002027229 */ /* 0x004fd0000000000c */
[----:B------:R-:W-:Y:S01]  /*03c0*/  DADD R2, R2, R14 ;  /* 0x0000000002027229 */ /* 0x000fe2000000000e */
[----:B------:R-:W2:Y:S07]  /*03d0*/  LDS.128 R12, [R0+UR4+0x10] ;  /* 0x00001004000c7984 */ /* 0x000eae0008000c00 */
[----:B0-----:R-:W-:-:S08]  /*03e0*/  DADD R2, R2, R8 ;  /* 0x0000000002027229 */ /* 0x001fd00000000008 */
[----:B------:R-:W-:Y:S01]  /*03f0*/  DADD R2, R2, R10 ;  /* 0x0000000002027229 */ /* 0x000fe2000000000a */
[----:B------:R-:W0:Y:S07]  /*0400*/  LDS.128 R8, [R0+UR4+0x20] ;  /* 0x0000200400087984 */ /* 0x000e2e0008000c00 */
[----:B-1----:R-:W-:-:S08]  /*0410*/  DADD R2, R2, R4 ;  /* 0x0000000002027229 */ /* 0x002fd00000000004 */
[----:B------:R-:W-:Y:S01]  /*0420*/  DADD R2, R2, R6 ;  /* 0x0000000002027229 */ /* 0x000fe20000000006 */
[----:B------:R-:W1:Y:S07]  /*0430*/  LDS.128 R4, [R0+UR4+0x30] ;  /* 0x0000300400047984 */ /* 0x000e6e0008000c00 */
        /* <DEDUP_REMOVED lines=11> */
[----:B------:R-:W2:Y:S01]  /*04f0*/  LDS.128 R12, [R0+UR4+0x70] ;  /* 0x00007004000c7984 */ /* 0x000ea20008000c00 */
[----:B------:R-:W-:-:S04]  /*0500*/  UIADD3 UR4, UPT, UPT, UR4, 0x100, URZ ;  /* 0x0000010004047890 */ /* 0x000fc8000fffe0ff */
[----:B------:R-:W-:Y:S02]  /*0510*/  UISETP.NE.AND UP0, UPT, UR4, 0x880, UPT ;  /* 0x000008800400788c */ /* 0x000fe4000bf05270 */
[----:B0-----:R-:W-:-:S08]  /*0520*/  DADD R2, R2, R8 ;  /* 0x0000000002027229 */ /* 0x001fd00000000008 */
[----:B------:R-:W-:-:S08]  /*0530*/  DADD R2, R2, R10 ;  /* 0x0000000002027229 */ /* 0x000fd0000000000a */
[----:B-1----:R-:W-:-:S08]  /*0540*/  DADD R2, R2, R4 ;  /* 0x0000000002027229 */ /* 0x002fd00000000004 */
[----:B------:R-:W-:-:S08]  /*0550*/  DADD R2, R2, R6 ;  /* 0x0000000002027229 */ /* 0x000fd00000000006 */
[----:B--2---:R-:W-:-:S08]  /*0560*/  DADD R2, R2, R12 ;  /* 0x0000000002027229 */ /* 0x004fd0000000000c */
[----:B------:R-:W-:Y:S01]  /*0570*/  DADD R14, R2, R14 ;  /* 0x00000000020e7229 */ /* 0x000fe2000000000e */
[----:B------:R-:W-:Y:S10]  /*0580*/  BRA.U UP0, `(.L_x_25) ;  /* 0xfffffffd00347547 */ /* 0x000ff4000b83ffff */
[----:B------:R-:W0:Y:S02]  /*0590*/  LDC.64 R2, c[0x0][0x3a0] ;  /* 0x0000e800ff027b82 */ /* 0x000e240000000a00 */
[----:B0-----:R0:W5:Y:S02]  /*05a0*/  LDG.E.64 R4, desc[UR6][R2.64] ;  /* 0x0000000602047981 */ /* 0x001164000c1e1b00 */
.L_x_26:
[----:B-----5:R-:W-:Y:S01]  /*05b0*/  DADD R6, R14, R4 ;  /* 0x000000000e067229 */ /* 0x020fe20000000004 */
[----:B------:R-:W-:Y:S09]  /*05c0*/  YIELD ;  /* 0x0000000000007946 */ /* 0x000ff20003800000 */
[----:B------:R-:W2:Y:S02]  /*05d0*/  ATOMG.E.CAS.64.STRONG.GPU PT, R6, [R2], R4, R6 ;  /* 0x00000004020673a9 */ /* 0x000ea400001ee506 */
[----:B--2---:R-:W-:-:S02]  /*05e0*/  ISETP.NE.U32.AND P0, PT, R4, R6, PT ;  /* 0x000000060400720c */ /* 0x004fc40003f05070 */
[----:B------:R-:W-:Y:S02]  /*05f0*/  MOV R4, R6 ;  /* 0x0000000600047202 */ /* 0x000fe40000000f00 */
[-C--:B------:R-:W-:Y:S02]  /*0600*/  ISETP.NE.AND.EX P0, PT, R5, R7.reuse, PT, P0 ;  /* 0x000000070500720c */ /* 0x080fe40003f05300 */
[----:B------:R-:W-:-:S11]  /*0610*/  MOV R5, R7 ;  /* 0x0000000700057202 */ /* 0x000fd60000000f00 */
[----:B------:R-:W-:Y:S05]  /*0620*/  @P0 BRA `(.L_x_26) ;  /* 0xfffffffc00e00947 */ /* 0x000fea000383ffff */
[----:B------:R-:W-:Y:S05]  /*0630*/  EXIT ;  /* 0x000000000000794d */ /* 0x000fea0003800000 */
.L_x_27:
        /* <DEDUP_REMOVED lines=12> */
.L_x_40:


//--------------------- .text._Z5type2iddPdiS_S_  --------------------------
	.section	.text._Z5type2iddPdiS_S_,"ax",@progbits
	.align	128
        .global         _Z5type2iddPdiS_S_
        .type           _Z5type2iddPdiS_S_,@function
        .size           _Z5type2iddPdiS_S_,(.L_x_41 - _Z5type2iddPdiS_S_)
        .other          _Z5type2iddPdiS_S_,@"STO_CUDA_ENTRY STV_DEFAULT"
_Z5type2iddPdiS_S_:
.text._Z5type2iddPdiS_S_:
[----:B------:R-:W-:Y:S01]  /*0000*/  LDC R1, c[0x0][0x37c] ;  /* 0x0000df00ff017b82 */ /* 0x000fe20000000800 */
[----:B------:R-:W0:Y:S07]  /*0010*/  S2R R9, SR_TID.X ;  /* 0x0000000000097919 */ /* 0x000e2e0000002100 */
[----:B------:R-:W0:Y:S01]  /*0020*/  S2UR UR4, SR_CTAID.X ;  /* 0x00000000000479c3 */ /* 0x000e220000002500 */
[----:B------:R-:W1:Y:S07]  /*0030*/  LDCU UR6, c[0x0][0x380] ;  /* 0x00007000ff0677ac */ /* 0x000e6e0008000800 */
[----:B------:R-:W0:Y:S01]  /*0040*/  LDC R0, c[0x0][0x360] ;  /* 0x0000d800ff007b82 */ /* 0x000e220000000800 */
[----:B------:R-:W2:Y:S01]  /*0050*/  LDCU UR5, c[0x0][0x370] ;  /* 0x00006e00ff0577ac */ /* 0x000ea20008000800 */
[----:B0-----:R-:W-:-:S02]  /*0060*/  IMAD R9, R0, UR4, R9 ;  /* 0x0000000400097c24 */ /* 0x001fc4000f8e0209 */
[----:B--2---:R-:W-:-:S03]  /*0070*/  IMAD R0, R0, UR5, RZ ;  /* 0x0000000500007c24 */ /* 0x004fc6000f8e02ff */
[----:B-1----:R-:W-:-:S13]  /*0080*/  ISETP.GE.AND P0, PT, R9, UR6, PT ;  /* 0x0000000609007c0c */ /* 0x002fda000bf06270 */
[----:B------:R-:W-:Y:S05]  /*0090*/  @P0 EXIT ;  /* 0x000000000000094d */ /* 0x000fea0003800000 */
[----:B------:R-:W0:Y:S01]  /*00a0*/  I2F.U32.RP R6, R0 ;  /* 0x0000000000067306 */ /* 0x000e220000209000 */
[C---:B------:R-:W-:Y:S01]  /*00b0*/  IMAD.IADD R4, R0.reuse, 0x1, R9 ;  /* 0x0000000100047824 */ /* 0x040fe200078e0209 */
[----:B------:R-:W-:Y:S01]  /*00c0*/  IADD3 R7, PT, PT, RZ, -R0, RZ ;  /* 0x80000000ff077210 */ /* 0x000fe20007ffe0ff */
[----:B------:R-:W1:Y:S01]  /*00d0*/  LDC R8, c[0x0][0x3a0] ;  /* 0x0000e800ff087b82 */ /* 0x000e620000000800 */
[----:B------:R-:W-:Y:S01]  /*00e0*/  ISETP.NE.U32.AND P2, PT, R0, RZ, PT ;  /* 0x000000ff0000720c */ /* 0x000fe20003f45070 */
[----:B------:R-:W2:Y:S01]  /*00f0*/  LDCU.64 UR4, c[0x0][0x358] ;  /* 0x00006b00ff0477ac */ /* 0x000ea20008000a00 */
[C---:B------:R-:W-:Y:S01]  /*0100*/  ISETP.GE.AND P0, PT, R4.reuse, UR6, PT ;  /* 0x0000000604007c0c */ /* 0x040fe2000bf06270 */
[----:B------:R-:W-:Y:S01]  /*0110*/  BSSY.RECONVERGENT B0, `(.L_x_28) ;  /* 0x0000031000007945 */ /* 0x000fe20003800200 */
[----:B------:R-:W-:Y:S02]  /*0120*/  VIMNMX R5, PT, PT, R4, UR6, !PT ;  /* 0x0000000604057c48 */ /* 0x000fe4000ffe0100 */
[----:B------:R-:W-:-:S04]  /*0130*/  SEL R10, RZ, 0x1, P0 ;  /* 0x00000001ff0a7807 */ /* 0x000fc80000000000 */
[----:B------:R-:W-:Y:S01]  /*0140*/  IADD3 R5, PT, PT, R5, -R4, -R10 ;  /* 0x8000000405057210 */ /* 0x000fe20007ffe80a */
[----:B0-----:R-:W0:Y:S02]  /*0150*/  MUFU.RCP R6, R6 ;  /* 0x0000000600067308 */ /* 0x001e240000001000 */
[----:B0-----:R-:W-:-:S06]  /*0160*/  IADD3 R2, PT, PT, R6, 0xffffffe, RZ ;  /* 0x0ffffffe06027810 */ /* 0x001fcc0007ffe0ff */
[----:B------:R0:W3:Y:S02]  /*0170*/  F2I.FTZ.U32.TRUNC.NTZ R3, R2 ;  /* 0x0000000200037305 */ /* 0x0000e4000021f000 */
[----:B0-----:R-:W-:Y:S02]  /*0180*/  HFMA2 R2, -RZ, RZ, 0, 0 ;  /* 0x00000000ff027431 */ /* 0x001fe400000001ff */
[----:B---3--:R-:W-:-:S04]  /*0190*/  IMAD R7, R7, R3, RZ ;  /* 0x0000000307077224 */ /* 0x008fc800078e02ff */
[----:B------:R-:W-:-:S06]  /*01a0*/  IMAD.HI.U32 R6, R3, R7, R2 ;  /* 0x0000000703067227 */ /* 0x000fcc00078e0002 */
[----:B------:R-:W-:Y:S02]  /*01b0*/  IMAD.HI.U32 R11, R6, R5, RZ ;  /* 0x00000005060b7227 */ /* 0x000fe400078e00ff */
[----:B------:R-:W0:Y:S02]  /*01c0*/  LDC.64 R6, c[0x0][0x390] ;  /* 0x0000e400ff067b82 */ /* 0x000e240000000a00 */
[----:B------:R-:W-:-:S04]  /*01d0*/  IMAD.MOV R2, RZ, RZ, -R11 ;  /* 0x000000ffff027224 */ /* 0x000fc800078e0a0b */
[----:B------:R-:W-:Y:S02]  /*01e0*/  IMAD R5, R0, R2, R5 ;  /* 0x0000000200057224 */ /* 0x000fe400078e0205 */
[----:B------:R-:W1:Y:S03]  /*01f0*/  LDC.64 R2, c[0x0][0x3b0] ;  /* 0x0000ec00ff027b82 */ /* 0x000e660000000a00 */
[----:B------:R-:W-:-:S13]  /*0200*/  ISETP.GE.U32.AND P0, PT, R5, R0, PT ;  /* 0x000000000500720c */ /* 0x000fda0003f06070 */
[----:B------:R-:W-:Y:S01]  /*0210*/  @P0 IADD3 R5, PT, PT, -R0, R5, RZ ;  /* 0x0000000500050210 */ /* 0x000fe20007ffe1ff */
[----:B------:R-:W-:-:S03]  /*0220*/  @P0 VIADD R11, R11, 0x1 ;  /* 0x000000010b0b0836 */ /* 0x000fc60000000000 */
[----:B------:R-:W-:Y:S02]  /*0230*/  ISETP.GE.U32.AND P1, PT, R5, R0, PT ;  /* 0x000000000500720c */ /* 0x000fe40003f26070 */
[----:B------:R-:W0:Y:S01]  /*0240*/  LDC.64 R4, c[0x0][0x388] ;  /* 0x0000e200ff047b82 */ /* 0x000e220000000a00 */
[----:B-1----:R-:W-:-:S10]  /*0250*/  IMAD.WIDE R2, R8, 0x8, R2 ;  /* 0x0000000808027825 */ /* 0x002fd400078e0202 */
[----:B------:R-:W-:Y:S02]  /*0260*/  @P1 IADD3 R11, PT, PT, R11, 0x1, RZ ;  /* 0x000000010b0b1810 */ /* 0x000fe40007ffe0ff */
[----:B------:R-:W-:-:S04]  /*0270*/  @!P2 LOP3.LUT R11, RZ, R0, RZ, 0x33, !PT ;  /* 0x00000000ff0ba212 */ /* 0x000fc800078e33ff */
[----:B------:R-:W-:-:S04]  /*0280*/  IADD3 R14, PT, PT, R10, R11, RZ ;  /* 0x0000000b0a0e7210 */ /* 0x000fc80007ffe0ff */
[C---:B------:R-:W-:Y:S02]  /*0290*/  LOP3.LUT R10, R14.reuse, 0x3, RZ, 0xc0, !PT ;  /* 0x000000030e0a7812 */ /* 0x040fe400078ec0ff */
[----:B------:R-:W-:Y:S01]  /*02a0*/  ISETP.GE.U32.AND P1, PT, R14, 0x3, PT ;  /* 0x000000030e00780c */ /* 0x000fe20003f26070 */
[----:B0-----:R-:W-:Y:S01]  /*02b0*/  DFMA R6, -R4, R6, 1 ;  /* 0x3ff000000406742b */ /* 0x001fe20000000106 */
[----:B------:R-:W-:-:S13]  /*02c0*/  ISETP.NE.AND P0, PT, R10, 0x3, PT ;  /* 0x000000030a00780c */ /* 0x000fda0003f05270 */
[----:B--2---:R-:W-:Y:S05]  /*02d0*/  @!P0 BRA `(.L_x_29) ;  /* 0x0000000000508947 */ /* 0x004fea0003800000 */
[----:B------:R-:W0:Y:S01]  /*02e0*/  LDC.64 R10, c[0x0][0x3a8] ;  /* 0x0000ea00ff0a7b82 */ /* 0x000e220000000a00 */
[----:B------:R-:W-:Y:S02]  /*02f0*/  VIADD R14, R14, 0x1 ;  /* 0x000000010e0e7836 */ /* 0x000fe40000000000 */
[----:B------:R-:W-:-:S03]  /*0300*/  IMAD R23, R8, UR6, R9 ;  /* 0x0000000608177c24 */ /* 0x000fc6000f8e0209 */
[----:B------:R-:W-:Y:S02]  /*0310*/  LOP3.LUT R14, R14, 0x3, RZ, 0xc0, !PT ;  /* 0x000000030e0e7812 */ /* 0x000fe400078ec0ff */
[----:B------:R-:W1:Y:S02]  /*0320*/  LDC.64 R12, c[0x0][0x398] ;  /* 0x0000e600ff0c7b82 */ /* 0x000e640000000a00 */
[----:B------:R-:W-:-:S07]  /*0330*/  IADD3 R22, PT, PT, -R14, RZ, RZ ;  /* 0x000000ff0e167210 */ /* 0x000fce0007ffe1ff */
.L_x_30:
[----:B--2---:R-:W2:Y:S01]  /*0340*/  LDG.E.64 R14, desc[UR4][R2.64] ;  /* 0x00000004020e7981 */ /* 0x004ea2000c1e1b00 */
[----:B0-----:R-:W-:-:S06]  /*0350*/  IMAD.WIDE R20, R23, 0x8, R10 ;  /* 0x0000000817147825 */ /* 0x001fcc00078e020a */
[----:B------:R-:W3:Y:S01]  /*0360*/  LDG.E.64 R20, desc[UR4][R20.64] ;  /* 0x0000000414147981 */ /* 0x000ee2000c1e1b00 */
[----:B-1----:R-:W-:-:S05]  /*0370*/  IMAD.WIDE R16, R9, 0x8, R12 ;  /* 0x0000000809107825 */ /* 0x002fca00078e020c */
[----:B------:R-:W4:Y:S01]  /*0380*/  LDG.E.64 R18, desc[UR4][R16.64] ;  /* 0x0000000410127981 */ /* 0x000f22000c1e1b00 */
[----:B------:R-:W-:Y:S01]  /*0390*/  IADD3 R22, PT, PT, R22, 0x1, RZ ;  /* 0x0000000116167810 */ /* 0x000fe20007ffe0ff */
[C---:B------:R-:W-:Y:S01]  /*03a0*/  IMAD.IADD R9, R0.reuse, 0x1, R9 ;  /* 0x0000000100097824 */ /* 0x040fe200078e0209 */
[----:B------:R-:W-:Y:S02]  /*03b0*/  IADD3 R23, PT, PT, R0, R23, RZ ;  /* 0x0000001700177210 */ /* 0x000fe40007ffe0ff */
[----:B------:R-:W-:Y:S01]  /*03c0*/  ISETP.NE.AND P0, PT, R22, RZ, PT ;  /* 0x000000ff1600720c */ /* 0x000fe20003f05270 */
[----:B--2---:R-:W-:-:S08]  /*03d0*/  DMUL R14, R14, R4 ;  /* 0x000000040e0e7228 */ /* 0x004fd00000000000 */
[----:B---3--:R-:W-:-:S08]  /*03e0*/  DMUL R14, R14, R20 ;  /* 0x000000140e0e7228 */ /* 0x008fd00000000000 */
[----:B----4-:R-:W-:-:S07]  /*03f0*/  DFMA R14, R6, R18, R14 ;  /* 0x00000012060e722b */ /* 0x010fce000000000e */
[----:B------:R2:W-:Y:S01]  /*0400*/  STG.E.64 desc[UR4][R16.64], R14 ;  /* 0x0000000e10007986 */ /* 0x0005e2000c101b04 */
[----:B------:R-:W-:Y:S05]  /*0410*/  @P0 BRA `(.L_x_30) ;  /* 0xfffffffc00c80947 */ /* 0x000fea000383ffff */
.L_x_29:
[----:B------:R-:W-:Y:S05]  /*0420*/  BSYNC.RECONVERGENT B0 ;  /* 0x0000000000007941 */ /* 0x000fea0003800200 */
.L_x_28:
[----:B------:R-:W-:Y:S05]  /*0430*/  @!P1 EXIT ;  /* 0x000000000000994d */ /* 0x000fea0003800000 */
.L_x_31:
[----:B0-----:R-:W0:Y:S01]  /*0440*/  LDC.64 R12, c[0x0][0x3a8] ;  /* 0x0000ea00ff0c7b82 */ /* 0x001e220000000a00 */
[----:B--2---:R-:W-:Y:S01]  /*0450*/  IMAD R15, R8, UR6, R9 ;  /* 0x00000006080f7c24 */ /* 0x004fe2000f8e0209 */
[----:B------:R-:W2:Y:S06]  /*0460*/  LDG.E.64 R16, desc[UR4][R2.64] ;  /* 0x0000000402107981 */ /* 0x000eac000c1e1b00 */
[----:B------:R-:W1:Y:S01]  /*0470*/  LDC.64 R10, c[0x0][0x398] ;  /* 0x0000e600ff0a7b82 */ /* 0x000e620000000a00 */
[----:B0-----:R-:W-:-:S05]  /*0480*/  IMAD.WIDE R12, R15, 0x8, R12 ;  /* 0x000000080f0c7825 */ /* 0x001fca00078e020c */
[----:B------:R-:W3:Y:S01]  /*0490*/  LDG.E.64 R18, desc[UR4][R12.64] ;  /* 0x000000040c127981 */ /* 0x000ee2000c1e1b00 */
[----:B-1----:R-:W-:-:S05]  /*04a0*/  IMAD.WIDE R10, R9, 0x8, R10 ;  /* 0x00000008090a7825 */ /* 0x002fca00078e020a */
[----:B------:R-:W4:Y:S01]  /*04b0*/  LDG.E.64 R14, desc[UR4][R10.64] ;  /* 0x000000040a0e7981 */ /* 0x000f22000c1e1b00 */
[----:B--2---:R-:W-:-:S08]  /*04c0*/  DMUL R16, R16, R4 ;  /* 0x0000000410107228 */ /* 0x004fd00000000000 */
[----:B---3--:R-:W-:-:S08]  /*04d0*/  DMUL R16, R16, R18 ;  /* 0x0000001210107228 */ /* 0x008fd00000000000 */
[----:B----4-:R-:W-:Y:S01]  /*04e0*/  DFMA R18, R6, R14, R16 ;  /* 0x0000000e0612722b */ /* 0x010fe20000000010 */
[----:B------:R-:W-:-:S06]  /*04f0*/  IMAD.WIDE R16, R0, 0x8, R12 ;  /* 0x0000000800107825 */ /* 0x000fcc00078e020c */
[----:B------:R0:W-:Y:S04]  /*0500*/  STG.E.64 desc[UR4][R10.64], R18 ;  /* 0x000000120a007986 */ /* 0x0001e8000c101b04 */
[----:B------:R-:W2:Y:S01]  /*0510*/  LDG.E.64 R20, desc[UR4][R2.64] ;  /* 0x0000000402147981 */ /* 0x000ea2000c1e1b00 */
[----:B------:R-:W-:-:S03]  /*0520*/  IMAD.WIDE R14, R0, 0x8, R10 ;  /* 0x00000008000e7825 */ /* 0x000fc600078e020a */
[----:B------:R-:W3:Y:S04]  /*0530*/  LDG.E.64 R22, desc[UR4][R16.64] ;  /* 0x0000000410167981 */ /* 0x000ee8000c1e1b00 */
[----:B------:R-:W4:Y:S01]  /*0540*/  LDG.E.64 R12, desc[UR4][R14.64] ;  /* 0x000000040e0c7981 */ /* 0x000f22000c1e1b00 */
[----:B0-----:R-:W-:Y:S01]  /*0550*/  IMAD.WIDE R10, R0, 0x8, R16 ;  /* 0x00000008000a7825 */ /* 0x001fe200078e0210 */
[----:B--2---:R-:W-:-:S08]  /*0560*/  DMUL R20, R20, R4 ;  /* 0x0000000414147228 */ /* 0x004fd00000000000 */
[----:B---3--:R-:W-:-:S08]  /*0570*/  DMUL R20, R20, R22 ;  /* 0x0000001614147228 */ /* 0x008fd00000000000 */
[----:B----4-:R-:W-:-:S07]  /*0580*/  DFMA R20, R6, R12, R20 ;  /* 0x0000000c0614722b */ /* 0x010fce0000000014 */
[----:B------:R0:W-:Y:S04]  /*0590*/  STG.E.64 desc[UR4][R14.64], R20 ;  /* 0x000000140e007986 */ /* 0x0001e8000c101b04 */
[----:B------:R-:W2:Y:S01]  /*05a0*/  LDG.E.64 R22, desc[UR4][R2.64] ;  /* 0x0000000402167981 */ /* 0x000ea2000c1e1b00 */
[----:B------:R-:W-:-:S03]  /*05b0*/  IMAD.WIDE R12, R0, 0x8, R14 ;  /* 0x00000008000c7825 */ /* 0x000fc600078e020e */
[----:B------:R-:W3:Y:S04]  /*05c0*/  LDG.E.64 R18, desc[UR4][R10.64] ;  /* 0x000000040a127981 */ /* 0x000ee8000c1e1b00 */
[----:B------:R-:W4:Y:S01]  /*05d0*/  LDG.E.64 R16, desc[UR4][R12.64] ;  /* 0x000000040c107981 */ /* 0x000f22000c1e1b00 */
[----:B0-----:R-:W-:-:S04]  /*05e0*/  IMAD.WIDE R20, R0, 0x8, R10 ;  /* 0x0000000800147825 */ /* 0x001fc800078e020a */
[----:B------:R-:W-:Y:S01]  /*05f0*/  IMAD.WIDE R14, R0, 0x8, R12 ;  /* 0x00000008000e7825 */ /* 0x000fe200078e020c */
[----:B--2---:R-:W-:-:S08]  /*0600*/  DMUL R22, R22, R4 ;  /* 0x0000000416167228 */ /* 0x004fd00000000000 */
[----:B---3--:R-:W-:-:S08]  /*0610*/  DMUL R18, R22, R18 ;  /* 0x0000001216127228 */ /* 0x008fd00000000000 */
[----:B----4-:R-:W-:-:S07]  /*0620*/  DFMA R16, R6, R16, R18 ;  /* 0x000000100610722b */ /* 0x010fce0000000012 */
[----:B------:R0:W-:Y:S04]  /*0630*/  STG.E.64 desc[UR4][R12.64], R16 ;  /* 0x000000100c007986 */ /* 0x0001e8000c101b04 */
[----:B------:R-:W2:Y:S04]  /*0640*/  LDG.E.64 R18, desc[UR4][R2.64] ;  /* 0x0000000402127981 */ /* 0x000ea8000c1e1b00 */
[----:B------:R-:W3:Y:S04]  /*0650*/  LDG.E.64 R20, desc[UR4][R20.64] ;  /* 0x0000000414147981 */ /* 0x000ee8000c1e1b00 */
[----:B------:R-:W4:Y:S01]  /*0660*/  LDG.E.64 R10, desc[UR4][R14.64] ;  /* 0x000000040e0a7981 */ /* 0x000f22000c1e1b00 */
[----:B------:R-:W-:-:S04]  /*0670*/  LEA R9, R0, R9, 0x2 ;  /* 0x0000000900097211 */ /* 0x000fc800078e10ff */
[----:B------:R-:W-:Y:S01]  /*0680*/  ISETP.GE.AND P0, PT, R9, UR6, PT ;  /* 0x0000000609007c0c */ /* 0x000fe2000bf06270 */
[----:B--2---:R-:W-:-:S08]  /*0690*/  DMUL R18, R18, R4 ;  /* 0x0000000412127228 */ /* 0x004fd00000000000 */
[----:B---3--:R-:W-:-:S08]  /*06a0*/  DMUL R18, R18, R20 ;  /* 0x0000001412127228 */ /* 0x008fd00000000000 */
[----:B----4-:R-:W-:-:S07]  /*06b0*/  DFMA R10, R6, R10, R18 ;  /* 0x0000000a060a722b */ /* 0x010fce0000000012 */
[----:B------:R0:W-:Y:S01]  /*06c0*/  STG.E.64 desc[UR4][R14.64], R10 ;  /* 0x0000000a0e007986 */ /* 0x0001e2000c101b04 */
[----:B------:R-:W-:Y:S05]  /*06d0*/  @!P0 BRA `(.L_x_31) ;  /* 0xfffffffc00588947 */ /* 0x000fea000383ffff */
[----:B------:R-:W-:Y:S05]  /*06e0*/  EXIT ;  /* 0x000000000000794d */ /* 0x000fea0003800000 */
.L_x_32:
        /* <DEDUP_REMOVED lines=9> */
.L_x_41:


//--------------------- .text._Z5type1iddPd       --------------------------
	.section	.text._Z5type1iddPd,"ax",@progbits
	.align	128
        .global         _Z5type1iddPd
        .type           _Z5type1iddPd,@function
        .size           _Z5type1iddPd,(.L_x_42 - _Z5type1iddPd)
        .other          _Z5type1iddPd,@"STO_CUDA_ENTRY STV_DEFAULT"
_Z5type1iddPd:
.text._Z5type1iddPd:
        /* <DEDUP_REMOVED lines=11> */
[C---:B------:R-:W-:Y:S01]  /*00b0*/  IADD3 R4, PT, PT, R0.reuse, R7, RZ ;  /* 0x0000000700047210 */ /* 0x040fe20007ffe0ff */
[----:B------:R-:W-:Y:S01]  /*00c0*/  IMAD.MOV R9, RZ, RZ, -R0 ;  /* 0x000000ffff097224 */ /* 0x000fe200078e0a00 */
[----:B------:R-:W-:Y:S01]  /*00d0*/  ISETP.NE.U32.AND P2, PT, R0, RZ, PT ;  /* 0x000000ff0000720c */ /* 0x000fe20003f45070 */
[----:B------:R-:W1:Y:S01]  /*00e0*/  LDCU.64 UR4, c[0x0][0x358] ;  /* 0x00006b00ff0477ac */ /* 0x000e620008000a00 */
[C---:B------:R-:W-:Y:S01]  /*00f0*/  ISETP.GE.AND P0, PT, R4.reuse, UR6, PT ;  /* 0x0000000604007c0c */ /* 0x040fe2000bf06270 */
[----:B------:R-:W-:Y:S01]  /*0100*/  BSSY.RECONVERGENT B0, `(.L_x_33) ;  /* 0x0000028000007945 */ /* 0x000fe20003800200 */
[----:B------:R-:W-:Y:S02]  /*0110*/  VIMNMX R5, PT, PT, R4, UR6, !PT ;  /* 0x0000000604057c48 */ /* 0x000fe4000ffe0100 */
[----:B------:R-:W-:-:S04]  /*0120*/  SEL R6, RZ, 0x1, P0 ;  /* 0x00000001ff067807 */ /* 0x000fc80000000000 */
[----:B------:R-:W-:Y:S01]  /*0130*/  IADD3 R5, PT, PT, R5, -R4, -R6 ;  /* 0x8000000405057210 */ /* 0x000fe20007ffe806 */
[----:B0-----:R-:W0:Y:S02]  /*0140*/  MUFU.RCP R8, R8 ;  /* 0x0000000800087308 */ /* 0x001e240000001000 */
[----:B0-----:R-:W-:-:S06]  /*0150*/  VIADD R2, R8, 0xffffffe ;  /* 0x0ffffffe08027836 */ /* 0x001fcc0000000000 */
[----:B------:R0:W2:Y:S02]  /*0160*/  F2I.FTZ.U32.TRUNC.NTZ R3, R2 ;  /* 0x0000000200037305 */ /* 0x0000a4000021f000 */
[----:B0-----:R-:W-:Y:S02]  /*0170*/  IMAD.MOV.U32 R2, RZ, RZ, RZ ;  /* 0x000000ffff027224 */ /* 0x001fe400078e00ff */
[----:B--2---:R-:W-:-:S04]  /*0180*/  IMAD R9, R9, R3, RZ ;  /* 0x0000000309097224 */ /* 0x004fc800078e02ff */
[----:B------:R-:W-:-:S06]  /*0190*/  IMAD.HI.U32 R8, R3, R9, R2 ;  /* 0x0000000903087227 */ /* 0x000fcc00078e0002 */
[----:B------:R-:W-:Y:S02]  /*01a0*/  IMAD.HI.U32 R11, R8, R5, RZ ;  /* 0x00000005080b7227 */ /* 0x000fe400078e00ff */
[----:B------:R-:W0:Y:S02]  /*01b0*/  LDC.64 R8, c[0x0][0x390] ;  /* 0x0000e400ff087b82 */ /* 0x000e240000000a00 */
[----:B------:R-:W-:-:S04]  /*01c0*/  IMAD.MOV R2, RZ, RZ, -R11 ;  /* 0x000000ffff027224 */ /* 0x000fc800078e0a0b */
[----:B------:R-:W-:Y:S02]  /*01d0*/  IMAD R5, R0, R2, R5 ;  /* 0x0000000200057224 */ /* 0x000fe400078e0205 */
[----:B------:R-:W0:Y:S03]  /*01e0*/  LDC.64 R2, c[0x0][0x388] ;  /* 0x0000e200ff027b82 */ /* 0x000e260000000a00 */
[----:B------:R-:W-:-:S13]  /*01f0*/  ISETP.GE.U32.AND P0, PT, R5, R0, PT ;  /* 0x000000000500720c */ /* 0x000fda0003f06070 */
[----:B------:R-:W-:Y:S01]  /*0200*/  @P0 IADD3 R5, PT, PT, -R0, R5, RZ ;  /* 0x0000000500050210 */ /* 0x000fe20007ffe1ff */
[----:B------:R-:W-:-:S03]  /*0210*/  @P0 VIADD R11, R11, 0x1 ;  /* 0x000000010b0b0836 */ /* 0x000fc60000000000 */
[----:B------:R-:W-:Y:S02]  /*0220*/  ISETP.GE.U32.AND P1, PT, R5, R0, PT ;  /* 0x000000000500720c */ /* 0x000fe40003f26070 */
[----:B------:R-:W2:Y:S01]  /*0230*/  LDC.64 R4, c[0x0][0x398] ;  /* 0x0000e600ff047b82 */ /* 0x000ea20000000a00 */
[----:B0-----:R-:W-:-:S10]  /*0240*/  DFMA R2, -R2, R8, 1 ;  /* 0x3ff000000202742b */ /* 0x001fd40000000108 */
[----:B------:R-:W-:Y:S02]  /*0250*/  @P1 IADD3 R11, PT, PT, R11, 0x1, RZ ;  /* 0x000000010b0b1810 */ /* 0x000fe40007ffe0ff */
[----:B------:R-:W-:-:S05]  /*0260*/  @!P2 LOP3.LUT R11, RZ, R0, RZ, 0x33, !PT ;  /* 0x00000000ff0ba212 */ /* 0x000fca00078e33ff */
[----:B------:R-:W-:-:S05]  /*0270*/  IMAD.IADD R6, R6, 0x1, R11 ;  /* 0x0000000106067824 */ /* 0x000fca00078e020b */
[C---:B------:R-:W-:Y:S02]  /*0280*/  LOP3.LUT R10, R6.reuse, 0x3, RZ, 0xc0, !PT ;  /* 0x00000003060a7812 */ /* 0x040fe400078ec0ff */
[----:B------:R-:W-:Y:S02]  /*0290*/  ISETP.GE.U32.AND P1, PT, R6, 0x3, PT ;  /* 0x000000030600780c */ /* 0x000fe40003f26070 */
[----:B------:R-:W-:-:S13]  /*02a0*/  ISETP.NE.AND P0, PT, R10, 0x3, PT ;  /* 0x000000030a00780c */ /* 0x000fda0003f05270 */
[----:B-12---:R-:W-:Y:S05]  /*02b0*/  @!P0 BRA `(.L_x_34) ;  /* 0x0000000000308947 */ /* 0x006fea0003800000 */
[----:B------:R-:W0:Y:S01]  /*02c0*/  LDC.64 R12, c[0x0][0x398] ;  /* 0x0000e600ff0c7b82 */ /* 0x000e220000000a00 */
[----:B------:R-:W-:-:S04]  /*02d0*/  IADD3 R6, PT, PT, R6, 0x1, RZ ;  /* 0x0000000106067810 */ /* 0x000fc80007ffe0ff */
[----:B------:R-:W-:-:S05]  /*02e0*/  LOP3.LUT R6, R6, 0x3, RZ, 0xc0, !PT ;  /* 0x0000000306067812 */ /* 0x000fca00078ec0ff */
[----:B------:R-:W-:-:S07]  /*02f0*/  IMAD.MOV R6, RZ, RZ, -R6 ;  /* 0x000000ffff067224 */ /* 0x000fce00078e0a06 */
.L_x_35:
[----:B01----:R-:W-:-:S05]  /*0300*/  IMAD.WIDE R8, R7, 0x8, R12 ;  /* 0x0000000807087825 */ /* 0x003fca00078e020c */
[----:B------:R-:W2:Y:S01]  /*0310*/  LDG.E.64 R10, desc[UR4][R8.64] ;  /* 0x00000004080a7981 */ /* 0x000ea2000c1e1b00 */
[----:B------:R-:W-:Y:S01]  /*0320*/  IADD3 R6, PT, PT, R6, 0x1, RZ ;  /* 0x0000000106067810 */ /* 0x000fe20007ffe0ff */
[----:B------:R-:W-:-:S03]  /*0330*/  IMAD.IADD R7, R0, 0x1, R7 ;  /* 0x0000000100077824 */ /* 0x000fc600078e0207 */
[----:B------:R-:W-:Y:S01]  /*0340*/  ISETP.NE.AND P0, PT, R6, RZ, PT ;  /* 0x000000ff0600720c */ /* 0x000fe20003f05270 */
[----:B--2---:R-:W-:-:S07]  /*0350*/  DMUL R10, R2, R10 ;  /* 0x0000000a020a7228 */ /* 0x004fce0000000000 */
[----:B------:R1:W-:Y:S05]  /*0360*/  STG.E.64 desc[UR4][R8.64], R10 ;  /* 0x0000000a08007986 */ /* 0x0003ea000c101b04 */
[----:B------:R-:W-:Y:S05]  /*0370*/  @P0 BRA `(.L_x_35) ;  /* 0xfffffffc00e00947 */ /* 0x000fea000383ffff */
.L_x_34:
[----:B------:R-:W-:Y:S05]  /*0380*/  BSYNC.RECONVERGENT B0 ;  /* 0x0000000000007941 */ /* 0x000fea0003800200 */
.L_x_33:
[----:B------:R-:W-:Y:S05]  /*0390*/  @!P1 EXIT ;  /* 0x000000000000994d */ /* 0x000fea0003800000 */
.L_x_36:
[----:B0-----:R-:W-:-:S05]  /*03a0*/  IMAD.WIDE R22, R7, 0x8, R4 ;  /* 0x0000000807167825 */ /* 0x001fca00078e0204 */
[----:B-1----:R-:W2:Y:S01]  /*03b0*/  LDG.E.64 R8, desc[UR4][R22.64] ;  /* 0x0000000416087981 */ /* 0x002ea2000c1e1b00 */
[----:B------:R-:W-:Y:S01]  /*03c0*/  IMAD.WIDE R10, R0, 0x8, R22 ;  /* 0x00000008000a7825 */ /* 0x000fe200078e0216 */
[----:B--2---:R-:W-:-:S07]  /*03d0*/  DMUL R8, R2, R8 ;  /* 0x0000000802087228 */ /* 0x004fce0000000000 */
[----:B------:R0:W-:Y:S04]  /*03e0*/  STG.E.64 desc[UR4][R22.64], R8 ;  /* 0x0000000816007986 */ /* 0x0001e8000c101b04 */
[----:B------:R-:W2:Y:S01]  /*03f0*/  LDG.E.64 R12, desc[UR4][R10.64] ;  /* 0x000000040a0c7981 */ /* 0x000ea2000c1e1b00 */
        /* <DEDUP_REMOVED lines=8> */
[----:B------:R-:W-:-:S04]  /*0480*/  LEA R7, R0, R7, 0x2 ;  /* 0x0000000700077211 */ /* 0x000fc800078e10ff */
[----:B------:R-:W-:Y:S01]  /*0490*/  ISETP.GE.AND P0, PT, R7, UR6, PT ;  /* 0x0000000607007c0c */ /* 0x000fe2000bf06270 */
[----:B--2---:R-:W-:-:S07]  /*04a0*/  DMUL R20, R2, R20 ;  /* 0x0000001402147228 */ /* 0x004fce0000000000 */
[----:B------:R0:W-:Y:S05]  /*04b0*/  STG.E.64 desc[UR4][R18.64], R20 ;  /* 0x0000001412007986 */ /* 0x0001ea000c101b04 */
[----:B------:R-:W-:Y:S05]  /*04c0*/  @!P0 BRA `(.L_x_36) ;  /* 0xfffffffc00b48947 */ /* 0x000fea000383ffff */
[----:B------:R-:W-:Y:S05]  /*04d0*/  EXIT ;  /* 0x000000000000794d */ /* 0x000fea0003800000 */
.L_x_37:
        /* <DEDUP_REMOVED lines=10> */
.L_x_42:


//--------------------- .nv.shared.reserved.0     --------------------------
	.section	.nv.shared.reserved.0,"aw",@nobits
	.weak		__nv_reservedSMEM_offset_0_alias
	.size		__nv_reservedSMEM_offset_0_alias, 0, 64
	.other		__nv_reservedSMEM_offset_0_alias,@"STO_CUDA_RESERVED_SHARED STV_DEFAULT"
__nv_reservedSMEM_offset_0_alias:
	.zero		0
	.zero		64


//--------------------- .nv.shared._Z3dotiPdS_iS_ --------------------------
	.section	.nv.shared._Z3dotiPdS_iS_,"aw",@nobits
	.sectionflags	@""
	.align	8
.nv.shared._Z3dotiPdS_iS_:
	.zero		3072


//--------------------- .nv.constant0._Z18pegasos_per_threadiiPdS_S_diS_iS_ --------------------------
	.section	.nv.constant0._Z18pegasos_per_threadiiPdS_S_diS_iS_,"a",@progbits
	.sectionflags	@""
	.align	4
.nv.constant0._Z18pegasos_per_threadiiPdS_S_diS_iS_:
	.zero		968


//--------------------- .nv.constant0._Z3dotiPdS_iS_ --------------------------
	.section	.nv.constant0._Z3dotiPdS_iS_,"a",@progbits
	.sectionflags	@""
	.align	4
.nv.constant0._Z3dotiPdS_iS_:
	.zero		936


//--------------------- .nv.constant0._Z5type2iddPdiS_S_ --------------------------
	.section	.nv.constant0._Z5type2iddPdiS_S_,"a",@progbits
	.sectionflags	@""
	.align	4
.nv.constant0._Z5type2iddPdiS_S_:
	.zero		952


//--------------------- .nv.constant0._Z5type1iddPd --------------------------
	.section	.nv.constant0._Z5type1iddPd,"a",@progbits
	.sectionflags	@""
	.align	4
.nv.constant0._Z5type1iddPd:
	.zero		928


//--------------------- SYMBOLS --------------------------

	.type		.nv.reservedSmem.offset0,@object
	.size		.nv.reservedSmem.offset0,0x4
	.type		.nv.reservedSmem.cap,@object
	.size		.nv.reservedSmem.cap,0x4
